	.headerflags	@"EF_CUDA_TEXMODE_UNIFIED EF_CUDA_64BIT_ADDRESS EF_CUDA_SM86 EF_CUDA_VIRTUAL_SM(EF_CUDA_SM86)"
	.elftype	@"ET_EXEC"


//--------------------- .nv.info                  --------------------------
	.section	.nv.info,"",@"SHT_CUDA_INFO"
	.align	4


	//----- nvinfo : EIATTR_REGCOUNT
	.align		4
        /*0000*/ 	.byte	0x04, 0x2f
        /*0002*/ 	.short	(.L_2 - .L_1)
	.align		4
.L_1:
        /*0004*/ 	.word	index@(triton_red_fused__to_copy_add_amax_amin_clamp_mul_native_layer_norm_reciprocal_1)
        /*0008*/ 	.word	0x00000040


	//----- nvinfo : EIATTR_MIN_STACK_SIZE
	.align		4
.L_2:
        /*000c*/ 	.byte	0x04, 0x12
        /*000e*/ 	.short	(.L_4 - .L_3)
	.align		4
.L_3:
        /*0010*/ 	.word	index@(triton_red_fused__to_copy_add_amax_amin_clamp_mul_native_layer_norm_reciprocal_1)
        /*0014*/ 	.word	0x00000000


	//----- nvinfo : EIATTR_FRAME_SIZE
	.align		4
.L_4:
        /*0018*/ 	.byte	0x04, 0x11
        /*001a*/ 	.short	(.L_6 - .L_5)
	.align		4
.L_5:
        /*001c*/ 	.word	index@(triton_red_fused__to_copy_add_amax_amin_clamp_mul_native_layer_norm_reciprocal_1)
        /*0020*/ 	.word	0x00000000


	//----- nvinfo : EIATTR_MIN_STACK_SIZE
	.align		4
.L_6:
        /*0024*/ 	.byte	0x04, 0x12
        /*0026*/ 	.short	(.L_8 - .L_7)
	.align		4
.L_7:
        /*0028*/ 	.word	index@(triton_red_fused__to_copy_add_amax_amin_clamp_mul_native_layer_norm_reciprocal_1)
        /*002c*/ 	.word	0x00000000
.L_8:


//--------------------- .nv.info.triton_red_fused__to_copy_add_amax_amin_clamp_mul_native_layer_norm_reciprocal_1 --------------------------
	.section	.nv.info.triton_red_fused__to_copy_add_amax_amin_clamp_mul_native_layer_norm_reciprocal_1,"",@"SHT_CUDA_INFO"
	.sectionflags	@""
	.align	4


	//----- nvinfo : EIATTR_CUDA_API_VERSION
	.align		4
        /*0000*/ 	.byte	0x04, 0x37
        /*0002*/ 	.short	(.L_10 - .L_9)
.L_9:
        /*0004*/ 	.word	0x0000007c


	//----- nvinfo : EIATTR_SW2861232_WAR
	.align		4
.L_10:
        /*0008*/ 	.byte	0x01, 0x35
	.zero		2


	//----- nvinfo : EIATTR_PARAM_CBANK
	.align		4
        /*000c*/ 	.byte	0x04, 0x0a
        /*000e*/ 	.short	(.L_12 - .L_11)
	.align		4
.L_11:
        /*0010*/ 	.word	index@(.nv.constant0.triton_red_fused__to_copy_add_amax_amin_clamp_mul_native_layer_norm_reciprocal_1)
        /*0014*/ 	.short	0x0160
        /*0016*/ 	.short	0x0078


	//----- nvinfo : EIATTR_CBANK_PARAM_SIZE
	.align		4
.L_12:
        /*0018*/ 	.byte	0x03, 0x19
        /*001a*/ 	.short	0x0078


	//----- nvinfo : EIATTR_KPARAM_INFO
	.align		4
        /*001c*/ 	.byte	0x04, 0x17
        /*001e*/ 	.short	(.L_14 - .L_13)
.L_13:
        /*0020*/ 	.word	0x00000000
        /*0024*/ 	.short	0x000f
        /*0026*/ 	.short	0x0070
        /*0028*/ 	.byte	0x00, 0xf4, 0x21, 0x00


	//----- nvinfo : EIATTR_KPARAM_INFO
	.align		4
.L_14:
        /*002c*/ 	.byte	0x04, 0x17
        /*002e*/ 	.short	(.L_16 - .L_15)
.L_15:
        /*0030*/ 	.word	0x00000000
        /*0034*/ 	.short	0x000e
        /*0036*/ 	.short	0x006c
        /*0038*/ 	.byte	0x00, 0xf0, 0x11, 0x00


	//----- nvinfo : EIATTR_KPARAM_INFO
	.align		4
.L_16:
        /*003c*/ 	.byte	0x04, 0x17
        /*003e*/ 	.short	(.L_18 - .L_17)
.L_17:
        /*0040*/ 	.word	0x00000000
        /*0044*/ 	.short	0x000d
        /*0046*/ 	.short	0x0068
        /*0048*/ 	.byte	0x00, 0xf0, 0x11, 0x00


	//----- nvinfo : EIATTR_KPARAM_INFO
	.align		4
.L_18:
        /*004c*/ 	.byte	0x04, 0x17
        /*004e*/ 	.short	(.L_20 - .L_19)
.L_19:
        /*0050*/ 	.word	0x00000000
        /*0054*/ 	.short	0x000c
        /*0056*/ 	.short	0x0060
        /*0058*/ 	.byte	0x00, 0xf4, 0x21, 0x00


	//----- nvinfo : EIATTR_KPARAM_INFO
	.align		4
.L_20:
        /*005c*/ 	.byte	0x04, 0x17
        /*005e*/ 	.short	(.L_22 - .L_21)
.L_21:
        /*0060*/ 	.word	0x00000000
        /*0064*/ 	.short	0x000b
        /*0066*/ 	.short	0x0058
        /*0068*/ 	.byte	0x00, 0xf4, 0x21, 0x00


	//----- nvinfo : EIATTR_KPARAM_INFO
	.align		4
.L_22:
        /*006c*/ 	.byte	0x04, 0x17
        /*006e*/ 	.short	(.L_24 - .L_23)
.L_23:
        /*0070*/ 	.word	0x00000000
        /*0074*/ 	.short	0x000a
        /*0076*/ 	.short	0x0050
        /*0078*/ 	.byte	0x00, 0xf4, 0x21, 0x00


	//----- nvinfo : EIATTR_KPARAM_INFO
	.align		4
.L_24:
        /*007c*/ 	.byte	0x04, 0x17
        /*007e*/ 	.short	(.L_26 - .L_25)
.L_25:
        /*0080*/ 	.word	0x00000000
        /*0084*/ 	.short	0x0009
        /*0086*/ 	.short	0x0048
        /*0088*/ 	.byte	0x00, 0xf4, 0x21, 0x00


	//----- nvinfo : EIATTR_KPARAM_INFO
	.align		4
.L_26:
        /*008c*/ 	.byte	0x04, 0x17
        /*008e*/ 	.short	(.L_28 - .L_27)
.L_27:
        /*0090*/ 	.word	0x00000000
        /*0094*/ 	.short	0x0008
        /*0096*/ 	.short	0x0040
        /*0098*/ 	.byte	0x00, 0xf4, 0x21, 0x00


	//----- nvinfo : EIATTR_KPARAM_INFO
	.align		4
.L_28:
        /*009c*/ 	.byte	0x04, 0x17
        /*009e*/ 	.short	(.L_30 - .L_29)
.L_29:
        /*00a0*/ 	.word	0x00000000
        /*00a4*/ 	.short	0x0007
        /*00a6*/ 	.short	0x0038
        /*00a8*/ 	.byte	0x00, 0xf4, 0x21, 0x00


	//----- nvinfo : EIATTR_KPARAM_INFO
	.align		4
.L_30:
        /*00ac*/ 	.byte	0x04, 0x17
        /*00ae*/ 	.short	(.L_32 - .L_31)
.L_31:
        /*00b0*/ 	.word	0x00000000
        /*00b4*/ 	.short	0x0006
        /*00b6*/ 	.short	0x0030
        /*00b8*/ 	.byte	0x00, 0xf4, 0x21, 0x00


	//----- nvinfo : EIATTR_KPARAM_INFO
	.align		4
.L_32:
        /*00bc*/ 	.byte	0x04, 0x17
        /*00be*/ 	.short	(.L_34 - .L_33)
.L_33:
        /*00c0*/ 	.word	0x00000000
        /*00c4*/ 	.short	0x0005
        /*00c6*/ 	.short	0x0028
        /*00c8*/ 	.byte	0x00, 0xf4, 0x21, 0x00


	//----- nvinfo : EIATTR_KPARAM_INFO
	.align		4
.L_34:
        /*00cc*/ 	.byte	0x04, 0x17
        /*00ce*/ 	.short	(.L_36 - .L_35)
.L_35:
        /*00d0*/ 	.word	0x00000000
        /*00d4*/ 	.short	0x0004
        /*00d6*/ 	.short	0x0020
        /*00d8*/ 	.byte	0x00, 0xf4, 0x21, 0x00


	//----- nvinfo : EIATTR_KPARAM_INFO
	.align		4
.L_36:
        /*00dc*/ 	.byte	0x04, 0x17
        /*00de*/ 	.short	(.L_38 - .L_37)
.L_37:
        /*00e0*/ 	.word	0x00000000
        /*00e4*/ 	.short	0x0003
        /*00e6*/ 	.short	0x0018
        /*00e8*/ 	.byte	0x00, 0xf4, 0x21, 0x00


	//----- nvinfo : EIATTR_KPARAM_INFO
	.align		4
.L_38:
        /*00ec*/ 	.byte	0x04, 0x17
        /*00ee*/ 	.short	(.L_40 - .L_39)
.L_39:
        /*00f0*/ 	.word	0x00000000
        /*00f4*/ 	.short	0x0002
        /*00f6*/ 	.short	0x0010
        /*00f8*/ 	.byte	0x00, 0xf4, 0x21, 0x00


	//----- nvinfo : EIATTR_KPARAM_INFO
	.align		4
.L_40:
        /*00fc*/ 	.byte	0x04, 0x17
        /*00fe*/ 	.short	(.L_42 - .L_41)
.L_41:
        /*0100*/ 	.word	0x00000000
        /*0104*/ 	.short	0x0001
        /*0106*/ 	.short	0x0008
        /*0108*/ 	.byte	0x00, 0xf4, 0x21, 0x00


	//----- nvinfo : EIATTR_KPARAM_INFO
	.align		4
.L_42:
        /*010c*/ 	.byte	0x04, 0x17
        /*010e*/ 	.short	(.L_44 - .L_43)
.L_43:
        /*0110*/ 	.word	0x00000000
        /*0114*/ 	.short	0x0000
        /*0116*/ 	.short	0x0000
        /*0118*/ 	.byte	0x00, 0xf4, 0x21, 0x00


	//----- nvinfo : EIATTR_MAXREG_COUNT
	.align		4
.L_44:
        /*011c*/ 	.byte	0x03, 0x1b
        /*011e*/ 	.short	0x0080


	//----- nvinfo : EIATTR_COOP_GROUP_MASK_REGIDS
	.align		4
        /*0120*/ 	.byte	0x04, 0x29
        /*0122*/ 	.short	(.L_46 - .L_45)


	//   ....[0]....
.L_45:
        /*0124*/ 	.word	0xffffffff


	//   ....[1]....
        /*0128*/ 	.word	0xffffffff


	//   ....[2]....
        /*012c*/ 	.word	0xffffffff


	//   ....[3]....
        /*0130*/ 	.word	0xffffffff


	//   ....[4]....
        /*0134*/ 	.word	0xffffffff


	//   ....[5]....
        /*0138*/ 	.word	0xffffffff


	//   ....[6]....
        /*013c*/ 	.word	0xffffffff


	//   ....[7]....
        /*0140*/ 	.word	0xffffffff


	//   ....[8]....
        /*0144*/ 	.word	0xffffffff


	//   ....[9]....
        /*0148*/ 	.word	0xffffffff


	//   ....[10]....
        /*014c*/ 	.word	0xffffffff


	//   ....[11]....
        /*0150*/ 	.word	0xffffffff


	//   ....[12]....
        /*0154*/ 	.word	0xffffffff


	//   ....[13]....
        /*0158*/ 	.word	0xffffffff


	//   ....[14]....
        /*015c*/ 	.word	0xffffffff


	//----- nvinfo : EIATTR_COOP_GROUP_INSTR_OFFSETS
	.align		4
.L_46:
        /*0160*/ 	.byte	0x04, 0x28
        /*0162*/ 	.short	(.L_48 - .L_47)


	//   ....[0]....
.L_47:
        /*0164*/ 	.word	0x000012c0


	//   ....[1]....
        /*0168*/ 	.word	0x00001520


	//   ....[2]....
        /*016c*/ 	.word	0x00001610


	//   ....[3]....
        /*0170*/ 	.word	0x00001680


	//   ....[4]....
        /*0174*/ 	.word	0x000016e0


	//   ....[5]....
        /*0178*/ 	.word	0x00001810


	//   ....[6]....
        /*017c*/ 	.word	0x00001870


	//   ....[7]....
        /*0180*/ 	.word	0x000019a0


	//   ....[8]....
        /*0184*/ 	.word	0x000019d0


	//   ....[9]....
        /*0188*/ 	.word	0x00002900


	//   ....[10]....
        /*018c*/ 	.word	0x00002940


	//   ....[11]....
        /*0190*/ 	.word	0x00002970


	//   ....[12]....
        /*0194*/ 	.word	0x000029b0


	//   ....[13]....
        /*0198*/ 	.word	0x00002a00


	//   ....[14]....
        /*019c*/ 	.word	0x00002a30


	//----- nvinfo : EIATTR_EXIT_INSTR_OFFSETS
	.align		4
.L_48:
        /*01a0*/ 	.byte	0x04, 0x1c
        /*01a2*/ 	.short	(.L_50 - .L_49)


	//   ....[0]....
.L_49:
        /*01a4*/ 	.word	0x00003500


	//----- nvinfo : EIATTR_REQNTID
	.align		4
.L_50:
        /*01a8*/ 	.byte	0x04, 0x10
        /*01aa*/ 	.short	(.L_52 - .L_51)
.L_51:
        /*01ac*/ 	.word	0x00000200
        /*01b0*/ 	.word	0x00000001
        /*01b4*/ 	.word	0x00000001
.L_52:


//--------------------- .nv.callgraph             --------------------------
	.section	.nv.callgraph,"",@"SHT_CUDA_CALLGRAPH"
	.align	4
	.sectionentsize	8
	.align		4
        /*0000*/ 	.word	0x00000000
	.align		4
        /*0004*/ 	.word	0xffffffff
	.align		4
        /*0008*/ 	.word	0x00000000
	.align		4
        /*000c*/ 	.word	0xfffffffe
	.align		4
        /*0010*/ 	.word	0x00000000
	.align		4
        /*0014*/ 	.word	0xfffffffd
	.align		4
        /*0018*/ 	.word	0x00000000
	.align		4
        /*001c*/ 	.word	0xfffffffc


//--------------------- .nv.rel.action            --------------------------
	.section	.nv.rel.action,"",@"SHT_CUDA_RELOCINFO"
	.align	8
	.sectionentsize	8
        /*0000*/ 	.byte	0x73, 0x00, 0x00, 0x00, 0x00, 0x00, 0x00, 0x00, 0x00, 0x00, 0x00, 0x11, 0x25, 0x00, 0x05, 0x36


//--------------------- .nv.constant4             --------------------------
	.section	.nv.constant4,"a",@progbits
	.align	8
	.align		8
.nv.constant4:
        /*0000*/ 	.dword	_$_str


//--------------------- .nv.constant0.triton_red_fused__to_copy_add_amax_amin_clamp_mul_native_layer_norm_reciprocal_1 --------------------------
	.section	.nv.constant0.triton_red_fused__to_copy_add_amax_amin_clamp_mul_native_layer_norm_reciprocal_1,"a",@progbits
	.sectionflags	@""
	.align	4
.nv.constant0.triton_red_fused__to_copy_add_amax_amin_clamp_mul_native_layer_norm_reciprocal_1:
	.zero		472


//--------------------- .text.triton_red_fused__to_copy_add_amax_amin_clamp_mul_native_layer_norm_reciprocal_1 --------------------------
	.section	.text.triton_red_fused__to_copy_add_amax_amin_clamp_mul_native_layer_norm_reciprocal_1,"ax",@progbits
	.sectionflags	@"SHF_BARRIERS=1"
	.sectioninfo	@"SHI_REGISTERS=64"
	.align	128
        .global         triton_red_fused__to_copy_add_amax_amin_clamp_mul_native_layer_norm_reciprocal_1
        .type           triton_red_fused__to_copy_add_amax_amin_clamp_mul_native_layer_norm_reciprocal_1,@function
        .size           triton_red_fused__to_copy_add_amax_amin_clamp_mul_native_layer_norm_reciprocal_1,(.L_x_4 - triton_red_fused__to_copy_add_amax_amin_clamp_mul_native_layer_norm_reciprocal_1)
        .other          triton_red_fused__to_copy_add_amax_amin_clamp_mul_native_layer_norm_reciprocal_1,@"STO_CUDA_ENTRY STV_DEFAULT"
triton_red_fused__to_copy_add_amax_amin_clamp_mul_native_layer_norm_reciprocal_1:
.text.triton_red_fused__to_copy_add_amax_amin_clamp_mul_native_layer_norm_reciprocal_1:
[----:B------:R-:W-:Y:S02]  /*0000*/  IMAD.MOV.U32 R1, RZ, RZ, c[0x0][0x28] ;  /* 0x00000a00ff017624 */ /* 0x000fe400078e00ff */
[----:B------:R-:W0:Y:S01]  /*0010*/  S2R R0, SR_TID.X ;  /* 0x0000000000007919 */ /* 0x000e220000002100 */
[----:B------:R-:W-:Y:S01]  /*0020*/  IMAD.MOV.U32 R9, RZ, RZ, 0x2 ;  /* 0x00000002ff097424 */ /* 0x000fe200078e00ff */
[----:B------:R-:W-:Y:S01]  /*0030*/  CS2R R6, SRZ ;  /* 0x0000000000067805 */ /* 0x000fe2000001ff00 */
[----:B------:R-:W-:Y:S01]  /*0040*/  ULDC.64 UR4, c[0x0][0x118] ;  /* 0x0000460000047ab9 */ /* 0x000fe20000000a00 */
[----:B------:R-:W1:Y:S01]  /*0050*/  S2R R13, SR_CTAID.X ;  /* 0x00000000000d7919 */ /* 0x000e620000002500 */
[----:B0-----:R-:W-:Y:S01]  /*0060*/  SHF.R.U32.HI R2, RZ, 0x3, R0 ;  /* 0x00000003ff027819 */ /* 0x001fe20000011600 */
[----:B------:R-:W-:Y:S02]  /*0070*/  IMAD.SHL.U32 R4, R0, 0x8, RZ ;  /* 0x0000000800047824 */ /* 0x000fe400078e00ff */
[----:B-1----:R-:W-:Y:S01]  /*0080*/  IMAD.SHL.U32 R3, R13, 0x40, RZ ;  /* 0x000000400d037824 */ /* 0x002fe200078e00ff */
[----:B------:R-:W-:Y:S02]  /*0090*/  SGXT.U32 R2, R2, 0x6 ;  /* 0x000000060202781a */ /* 0x000fe40000000000 */
[----:B------:R-:W-:-:S02]  /*00a0*/  LOP3.LUT R11, R4, 0x38, RZ, 0xc0, !PT ;  /* 0x00000038040b7812 */ /* 0x000fc400078ec0ff */
[----:B------:R-:W-:Y:S01]  /*00b0*/  LOP3.LUT R10, R2, R3, RZ, 0xfc, !PT ;  /* 0x00000003020a7212 */ /* 0x000fe200078efcff */
[----:B------:R-:W-:-:S03]  /*00c0*/  CS2R R4, SRZ ;  /* 0x0000000000047805 */ /* 0x000fc6000001ff00 */
[C---:B------:R-:W-:Y:S01]  /*00d0*/  ISETP.GE.AND P1, PT, R10.reuse, 0xe10, PT ;  /* 0x00000e100a00780c */ /* 0x040fe20003f26270 */
[----:B------:R-:W-:-:S04]  /*00e0*/  IMAD R8, R10, 0xc00, R11 ;  /* 0x00000c000a087824 */ /* 0x000fc800078e020b */
[----:B------:R-:W-:-:S08]  /*00f0*/  IMAD.WIDE R8, R8, R9, c[0x0][0x160] ;  /* 0x0000580008087625 */ /* 0x000fd000078e0209 */
[----:B------:R-:W2:Y:S01]  /*0100*/  @!P1 LDG.E.EL.128 R4, [R8.64] ;  /* 0x0000000408049981 */ /* 0x000ea2000c2e1d00 */
[----:B------:R-:W-:Y:S01]  /*0110*/  IMAD R2, R13, 0x40, R2 ;  /* 0x000000400d027824 */ /* 0x000fe200078e0202 */
[----:B------:R-:W-:Y:S01]  /*0120*/  ISETP.LT.AND P0, PT, R10, 0xe10, PT ;  /* 0x00000e100a00780c */ /* 0x000fe20003f01270 */
[----:B------:R-:W-:Y:S01]  /*0130*/  IMAD.MOV.U32 R16, RZ, RZ, RZ ;  /* 0x000000ffff107224 */ /* 0x000fe200078e00ff */
[----:B------:R-:W-:Y:S01]  /*0140*/  CS2R R14, SRZ ;  /* 0x00000000000e7805 */ /* 0x000fe2000001ff00 */
[----:B------:R-:W-:Y:S01]  /*0150*/  IMAD R2, R2, 0xc00, R11 ;  /* 0x00000c0002027824 */ /* 0x000fe200078e020b */
[----:B------:R-:W-:Y:S01]  /*0160*/  SEL R24, RZ, 0x3f800000, !P0 ;  /* 0x3f800000ff187807 */ /* 0x000fe20004000000 */
[----:B------:R-:W-:Y:S01]  /*0170*/  IMAD.MOV.U32 R10, RZ, RZ, RZ ;  /* 0x000000ffff0a7224 */ /* 0x000fe200078e00ff */
[----:B------:R-:W-:Y:S01]  /*0180*/  CS2R R22, SRZ ;  /* 0x0000000000167805 */ /* 0x000fe2000001ff00 */
[----:B------:R-:W-:Y:S01]  /*0190*/  IMAD.MOV.U32 R52, RZ, RZ, RZ ;  /* 0x000000ffff347224 */ /* 0x000fe200078e00ff */
[----:B------:R-:W-:Y:S01]  /*01a0*/  IADD3 R25, R2, 0x40, RZ ;  /* 0x0000004002197810 */ /* 0x000fe20007ffe0ff */
[----:B------:R-:W-:-:S02]  /*01b0*/  IMAD.MOV.U32 R33, RZ, RZ, RZ ;  /* 0x000000ffff217224 */ /* 0x000fc400078e00ff */
[----:B------:R-:W-:Y:S02]  /*01c0*/  IMAD.MOV.U32 R20, RZ, RZ, RZ ;  /* 0x000000ffff147224 */ /* 0x000fe400078e00ff */
[----:B------:R-:W-:Y:S02]  /*01d0*/  IMAD.MOV.U32 R13, RZ, RZ, RZ ;  /* 0x000000ffff0d7224 */ /* 0x000fe400078e00ff */
[--C-:B------:R-:W-:Y:S02]  /*01e0*/  IMAD.MOV.U32 R27, RZ, RZ, R24.reuse ;  /* 0x000000ffff1b7224 */ /* 0x100fe400078e0018 */
[--C-:B------:R-:W-:Y:S02]  /*01f0*/  IMAD.MOV.U32 R26, RZ, RZ, R24.reuse ;  /* 0x000000ffff1a7224 */ /* 0x100fe400078e0018 */
[--C-:B------:R-:W-:Y:S02]  /*0200*/  IMAD.MOV.U32 R28, RZ, RZ, R24.reuse ;  /* 0x000000ffff1c7224 */ /* 0x100fe400078e0018 */
[----:B------:R-:W-:-:S02]  /*0210*/  IMAD.MOV.U32 R29, RZ, RZ, R24 ;  /* 0x000000ffff1d7224 */ /* 0x000fc400078e0018 */
[--C-:B------:R-:W-:Y:S02]  /*0220*/  IMAD.MOV.U32 R30, RZ, RZ, R24.reuse ;  /* 0x000000ffff1e7224 */ /* 0x100fe400078e0018 */
[--C-:B------:R-:W-:Y:S02]  /*0230*/  IMAD.MOV.U32 R31, RZ, RZ, R24.reuse ;  /* 0x000000ffff1f7224 */ /* 0x100fe400078e0018 */
[----:B------:R-:W-:Y:S01]  /*0240*/  IMAD.MOV.U32 R32, RZ, RZ, R24 ;  /* 0x000000ffff207224 */ /* 0x000fe200078e0018 */
[C---:B--2---:R-:W-:Y:S01]  /*0250*/  PRMT R11, R4.reuse, 0x7632, R11 ;  /* 0x00007632040b7816 */ /* 0x044fe2000000000b */
[----:B------:R-:W-:Y:S01]  /*0260*/  IMAD.U32 R21, R4, 0x10000, RZ ;  /* 0x0001000004157824 */ /* 0x000fe200078e00ff */
[C---:B------:R-:W-:Y:S01]  /*0270*/  PRMT R4, R5.reuse, 0x7632, R4 ;  /* 0x0000763205047816 */ /* 0x040fe20000000004 */
[----:B------:R-:W-:Y:S01]  /*0280*/  IMAD.U32 R19, R5, 0x10000, RZ ;  /* 0x0001000005137824 */ /* 0x000fe200078e00ff */
[C---:B------:R-:W-:Y:S01]  /*0290*/  PRMT R5, R6.reuse, 0x7632, R5 ;  /* 0x0000763206057816 */ /* 0x040fe20000000005 */
[----:B------:R-:W-:Y:S01]  /*02a0*/  IMAD.U32 R18, R6, 0x10000, RZ ;  /* 0x0001000006127824 */ /* 0x000fe200078e00ff */
[----:B------:R-:W-:Y:S01]  /*02b0*/  PRMT R6, R7, 0x7632, R6 ;  /* 0x0000763207067816 */ /* 0x000fe20000000006 */
[----:B------:R-:W-:Y:S01]  /*02c0*/  IMAD.U32 R11, R11, 0x10000, RZ ;  /* 0x000100000b0b7824 */ /* 0x000fe200078e00ff */
[----:B------:R-:W-:Y:S01]  /*02d0*/  FSEL R21, R21, RZ, !P1 ;  /* 0x000000ff15157208 */ /* 0x000fe20004800000 */
[----:B------:R-:W-:Y:S01]  /*02e0*/  IMAD.U32 R7, R7, 0x10000, RZ ;  /* 0x0001000007077824 */ /* 0x000fe200078e00ff */
[----:B------:R-:W-:Y:S01]  /*02f0*/  FSEL R19, R19, RZ, !P1 ;  /* 0x000000ff13137208 */ /* 0x000fe20004800000 */
[----:B------:R-:W-:Y:S01]  /*0300*/  IMAD.U32 R4, R4, 0x10000, RZ ;  /* 0x0001000004047824 */ /* 0x000fe200078e00ff */
[----:B------:R-:W-:Y:S01]  /*0310*/  FSEL R12, R11, RZ, !P1 ;  /* 0x000000ff0b0c7208 */ /* 0x000fe20004800000 */
[----:B------:R-:W-:Y:S01]  /*0320*/  IMAD.U32 R5, R5, 0x10000, RZ ;  /* 0x0001000005057824 */ /* 0x000fe200078e00ff */
[----:B------:R-:W-:Y:S01]  /*0330*/  FSEL R18, R18, RZ, !P1 ;  /* 0x000000ff12127208 */ /* 0x000fe20004800000 */
[----:B------:R-:W-:Y:S01]  /*0340*/  IMAD.U32 R6, R6, 0x10000, RZ ;  /* 0x0001000006067824 */ /* 0x000fe200078e00ff */
[----:B------:R-:W-:-:S02]  /*0350*/  FSEL R17, R7, RZ, !P1 ;  /* 0x000000ff07117208 */ /* 0x000fc40004800000 */
[----:B------:R-:W-:Y:S02]  /*0360*/  FSEL R11, R4, RZ, !P1 ;  /* 0x000000ff040b7208 */ /* 0x000fe40004800000 */
[----:B------:R-:W-:Y:S02]  /*0370*/  FSEL R35, R5, RZ, !P1 ;  /* 0x000000ff05237208 */ /* 0x000fe40004800000 */
[----:B------:R-:W-:Y:S02]  /*0380*/  FSEL R34, R6, RZ, !P1 ;  /* 0x000000ff06227208 */ /* 0x000fe40004800000 */
.L_x_0:
[----:B------:R-:W-:Y:S01]  /*0390*/  IMAD.IADD R8, R25, 0x1, R10 ;  /* 0x0000000119087824 */ /* 0x000fe200078e020a */
[----:B------:R-:W-:Y:S01]  /*03a0*/  CS2R R4, SRZ ;  /* 0x0000000000047805 */ /* 0x000fe2000001ff00 */
[----:B------:R-:W-:Y:S01]  /*03b0*/  IMAD.MOV.U32 R9, RZ, RZ, 0x2 ;  /* 0x00000002ff097424 */ /* 0x000fe200078e00ff */
[----:B------:R-:W-:-:S03]  /*03c0*/  CS2R R6, SRZ ;  /* 0x0000000000067805 */ /* 0x000fc6000001ff00 */
[----:B------:R-:W-:-:S05]  /*03d0*/  IMAD.WIDE R8, R8, R9, c[0x0][0x160] ;  /* 0x0000580008087625 */ /* 0x000fca00078e0209 */
[----:B------:R-:W2:Y:S01]  /*03e0*/  @!P1 LDG.E.EL.128 R4, [R8.64] ;  /* 0x0000000408049981 */ /* 0x000ea2000c2e1d00 */
[----:B------:R-:W-:Y:S01]  /*03f0*/  FADD R36, R27, 1 ;  /* 0x3f8000001b247421 */ /* 0x000fe20000000000 */
[----:B------:R-:W-:Y:S01]  /*0400*/  FADD R37, R24, 1 ;  /* 0x3f80000018257421 */ /* 0x000fe20000000000 */
[----:B------:R-:W-:Y:S01]  /*0410*/  FADD R39, R28, 1 ;  /* 0x3f8000001c277421 */ /* 0x000fe20000000000 */
[----:B------:R-:W-:Y:S01]  /*0420*/  FADD R40, R31, 1 ;  /* 0x3f8000001f287421 */ /* 0x000fe20000000000 */
[C---:B------:R-:W-:Y:S01]  /*0430*/  FMUL R49, R36.reuse, 0.25 ;  /* 0x3e80000024317820 */ /* 0x040fe20000400000 */
[----:B------:R-:W-:Y:S01]  /*0440*/  FMUL R38, R37, 0.25 ;  /* 0x3e80000025267820 */ /* 0x000fe20000400000 */
[----:B------:R-:W-:Y:S01]  /*0450*/  FSETP.GT.AND P4, PT, |R36|, 8.50705917302346158658e+37, PT ;  /* 0x7e8000002400780b */ /* 0x000fe20003f84200 */
[----:B------:R-:W-:Y:S01]  /*0460*/  FMUL R50, R39, 0.25 ;  /* 0x3e80000027327820 */ /* 0x000fe20000400000 */
[C---:B------:R-:W-:Y:S01]  /*0470*/  FSETP.GT.AND P2, PT, |R37|.reuse, 8.50705917302346158658e+37, PT ;  /* 0x7e8000002500780b */ /* 0x040fe20003f44200 */
[----:B------:R-:W-:Y:S01]  /*0480*/  FMUL R47, R40, 0.25 ;  /* 0x3e800000282f7820 */ /* 0x000fe20000400000 */
[----:B------:R-:W-:Y:S01]  /*0490*/  FSETP.GEU.AND P3, PT, |R37|, 1.175494350822287508e-38, PT ;  /* 0x008000002500780b */ /* 0x000fe20003f6e200 */
[----:B------:R-:W-:Y:S01]  /*04a0*/  FADD R57, R32, 1 ;  /* 0x3f80000020397421 */ /* 0x000fe20000000000 */
[----:B------:R-:W-:-:S02]  /*04b0*/  FSETP.GEU.AND P5, PT, |R36|, 1.175494350822287508e-38, PT ;  /* 0x008000002400780b */ /* 0x000fc40003fae200 */
[----:B------:R-:W-:Y:S02]  /*04c0*/  FSEL R27, R36, R27, !P1 ;  /* 0x0000001b241b7208 */ /* 0x000fe40004800000 */
[----:B------:R-:W-:Y:S02]  /*04d0*/  FSEL R49, R49, R36, P4 ;  /* 0x0000002431317208 */ /* 0x000fe40002000000 */
[----:B------:R-:W-:Y:S02]  /*04e0*/  FSEL R24, R37, R24, !P1 ;  /* 0x0000001825187208 */ /* 0x000fe40004800000 */
[----:B------:R-:W-:Y:S01]  /*04f0*/  FSEL R42, R38, R37, P2 ;  /* 0x00000025262a7208 */ /* 0x000fe20001000000 */
[----:B------:R-:W-:Y:S01]  /*0500*/  FADD R37, R26, 1 ;  /* 0x3f8000001a257421 */ /* 0x000fe20000000000 */
[----:B------:R-:W-:Y:S02]  /*0510*/  FSEL R28, R39, R28, !P1 ;  /* 0x0000001c271c7208 */ /* 0x000fe40004800000 */
[----:B------:R-:W-:Y:S01]  /*0520*/  FSEL R31, R40, R31, !P1 ;  /* 0x0000001f281f7208 */ /* 0x000fe20004800000 */
[C---:B------:R-:W-:Y:S01]  /*0530*/  FMUL R38, R37.reuse, 0.25 ;  /* 0x3e80000025267820 */ /* 0x040fe20000400000 */
[C---:B------:R-:W-:Y:S01]  /*0540*/  FSETP.GEU.AND P0, PT, |R37|.reuse, 1.175494350822287508e-38, PT ;  /* 0x008000002500780b */ /* 0x040fe20003f0e200 */
[----:B------:R-:W-:Y:S01]  /*0550*/  @!P3 FMUL R42, R42, 16777216 ;  /* 0x4b8000002a2ab820 */ /* 0x000fe20000400000 */
[----:B------:R-:W-:Y:S01]  /*0560*/  FSETP.GT.AND P6, PT, |R37|, 8.50705917302346158658e+37, PT ;  /* 0x7e8000002500780b */ /* 0x000fe20003fc4200 */
[----:B------:R-:W-:Y:S01]  /*0570*/  @!P5 FMUL R49, R49, 16777216 ;  /* 0x4b8000003131d820 */ /* 0x000fe20000400000 */
[----:B------:R-:W-:-:S02]  /*0580*/  FSEL R26, R37, R26, !P1 ;  /* 0x0000001a251a7208 */ /* 0x000fc40004800000 */
[----:B------:R-:W-:Y:S01]  /*0590*/  FSEL R46, R38, R37, P6 ;  /* 0x00000025262e7208 */ /* 0x000fe20003000000 */
[----:B------:R-:W0:Y:S01]  /*05a0*/  MUFU.RCP R42, R42 ;  /* 0x0000002a002a7308 */ /* 0x000e220000001000 */
[----:B------:R-:W-:-:S05]  /*05b0*/  FSEL R32, R57, R32, !P1 ;  /* 0x0000002039207208 */ /* 0x000fca0004800000 */
[----:B------:R-:W-:Y:S02]  /*05c0*/  @!P0 FMUL R46, R46, 16777216 ;  /* 0x4b8000002e2e8820 */ /* 0x000fe40000400000 */
[----:B------:R-:W-:Y:S08]  /*05d0*/  MUFU.RCP R49, R49 ;  /* 0x0000003100317308 */ /* 0x000ff00000001000 */
[----:B------:R-:W1:Y:S01]  /*05e0*/  MUFU.RCP R46, R46 ;  /* 0x0000002e002e7308 */ /* 0x000e620000001000 */
[C---:B--2---:R-:W-:Y:S01]  /*05f0*/  IMAD.U32 R8, R4.reuse, 0x10000, RZ ;  /* 0x0001000004087824 */ /* 0x044fe200078e00ff */
[----:B------:R-:W-:Y:S01]  /*0600*/  PRMT R41, R4, 0x7632, R41 ;  /* 0x0000763204297816 */ /* 0x000fe20000000029 */
[----:B------:R-:W-:-:S02]  /*0610*/  FADD R4, R29, 1 ;  /* 0x3f8000001d047421 */ /* 0x000fc40000000000 */
[----:B------:R-:W-:Y:S02]  /*0620*/  FADD R9, R8, -R21 ;  /* 0x8000001508097221 */ /* 0x000fe40000000000 */
[----:B------:R-:W-:Y:S01]  /*0630*/  IMAD.U32 R41, R41, 0x10000, RZ ;  /* 0x0001000029297824 */ /* 0x000fe200078e00ff */
[C---:B------:R-:W-:Y:S01]  /*0640*/  FMUL R43, R4.reuse, 0.25 ;  /* 0x3e800000042b7820 */ /* 0x040fe20000400000 */
[----:B------:R-:W-:Y:S01]  /*0650*/  FMUL R36, R9, 0.25 ;  /* 0x3e80000009247820 */ /* 0x000fe20000400000 */
[----:B------:R-:W-:Y:S01]  /*0660*/  FSEL R29, R4, R29, !P1 ;  /* 0x0000001d041d7208 */ /* 0x000fe20004800000 */
[----:B------:R-:W-:-:S03]  /*0670*/  FADD R38, R41, -R12 ;  /* 0x8000000c29267221 */ /* 0x000fc60000000000 */
[----:B------:R-:W-:Y:S01]  /*0680*/  FSEL R45, R36, R9, P2 ;  /* 0x00000009242d7208 */ /* 0x000fe20001000000 */
[----:B------:R-:W-:Y:S01]  /*0690*/  IMAD.U32 R36, R5, 0x10000, RZ ;  /* 0x0001000005247824 */ /* 0x000fe200078e00ff */
[----:B------:R-:W-:Y:S01]  /*06a0*/  FSETP.GT.AND P2, PT, |R39|, 8.50705917302346158658e+37, PT ;  /* 0x7e8000002700780b */ /* 0x000fe20003f44200 */
[----:B------:R-:W-:Y:S02]  /*06b0*/  FMUL R37, R38, 0.25 ;  /* 0x3e80000026257820 */ /* 0x000fe40000400000 */
[----:B------:R-:W-:Y:S01]  /*06c0*/  FADD R44, R36, -R19 ;  /* 0x80000013242c7221 */ /* 0x000fe20000000000 */
[----:B------:R-:W-:Y:S01]  /*06d0*/  @!P3 FMUL R45, R45, 16777216 ;  /* 0x4b8000002d2db820 */ /* 0x000fe20000400000 */
[----:B------:R-:W-:Y:S02]  /*06e0*/  FSETP.GEU.AND P3, PT, |R39|, 1.175494350822287508e-38, PT ;  /* 0x008000002700780b */ /* 0x000fe40003f6e200 */
[----:B------:R-:W-:Y:S01]  /*06f0*/  FSEL R50, R50, R39, P2 ;  /* 0x0000002732327208 */ /* 0x000fe20001000000 */
[----:B------:R-:W-:Y:S01]  /*0700*/  FMUL R39, R44, 0.25 ;  /* 0x3e8000002c277820 */ /* 0x000fe20000400000 */
[----:B------:R-:W-:-:S02]  /*0710*/  FSEL R37, R37, R38, P4 ;  /* 0x0000002625257208 */ /* 0x000fc40002000000 */
[----:B------:R-:W-:Y:S02]  /*0720*/  FSETP.GT.AND P4, PT, |R4|, 8.50705917302346158658e+37, PT ;  /* 0x7e8000000400780b */ /* 0x000fe40003f84200 */
[----:B------:R-:W-:Y:S01]  /*0730*/  FSEL R48, R39, R44, P6 ;  /* 0x0000002c27307208 */ /* 0x000fe20003000000 */
[----:B------:R-:W-:Y:S01]  /*0740*/  @!P5 FMUL R37, R37, 16777216 ;  /* 0x4b8000002525d820 */ /* 0x000fe20000400000 */
[----:B------:R-:W-:Y:S01]  /*0750*/  FSETP.GT.AND P6, PT, |R40|, 8.50705917302346158658e+37, PT ;  /* 0x7e8000002800780b */ /* 0x000fe20003fc4200 */
[----:B------:R-:W-:Y:S01]  /*0760*/  IMAD.U32 R39, R6, 0x10000, RZ ;  /* 0x0001000006277824 */ /* 0x000fe200078e00ff */
[----:B------:R-:W-:Y:S01]  /*0770*/  FSETP.GEU.AND P5, PT, |R4|, 1.175494350822287508e-38, PT ;  /* 0x008000000400780b */ /* 0x000fe20003fae200 */
[----:B------:R-:W-:Y:S01]  /*0780*/  @!P0 FMUL R48, R48, 16777216 ;  /* 0x4b80000030308820 */ /* 0x000fe20000400000 */
[----:B------:R-:W-:Y:S01]  /*0790*/  FSETP.GEU.AND P0, PT, |R40|, 1.175494350822287508e-38, PT ;  /* 0x008000002800780b */ /* 0x000fe20003f0e200 */
[----:B------:R-:W-:Y:S01]  /*07a0*/  @!P3 FMUL R50, R50, 16777216 ;  /* 0x4b8000003232b820 */ /* 0x000fe20000400000 */
[----:B------:R-:W-:Y:S01]  /*07b0*/  FSEL R56, R47, R40, P6 ;  /* 0x000000282f387208 */ /* 0x000fe20003000000 */
[----:B------:R-:W-:Y:S01]  /*07c0*/  IMAD.U32 R40, R7, 0x10000, RZ ;  /* 0x0001000007287824 */ /* 0x000fe200078e00ff */
[----:B------:R-:W-:Y:S01]  /*07d0*/  FSEL R55, R43, R4, P4 ;  /* 0x000000042b377208 */ /* 0x000fe20002000000 */
[----:B------:R-:W-:Y:S01]  /*07e0*/  FADD R43, R39, -R18 ;  /* 0x80000012272b7221 */ /* 0x000fe20000000000 */
[----:B0-----:R-:W-:Y:S01]  /*07f0*/  FFMA R4, R42, R45, R21 ;  /* 0x0000002d2a047223 */ /* 0x001fe20000000015 */
[----:B------:R-:W-:Y:S01]  /*0800*/  FADD R42, R40, -R17 ;  /* 0x80000011282a7221 */ /* 0x000fe20000000000 */
[----:B-1----:R-:W-:Y:S01]  /*0810*/  FFMA R45, R46, R48, R19 ;  /* 0x000000302e2d7223 */ /* 0x002fe20000000013 */
[----:B------:R-:W-:Y:S01]  /*0820*/  FMUL R54, R43, 0.25 ;  /* 0x3e8000002b367820 */ /* 0x000fe20000400000 */
[----:B------:R-:W-:Y:S01]  /*0830*/  FADD R47, R30, 1 ;  /* 0x3f8000001e2f7421 */ /* 0x000fe20000000000 */
[----:B------:R-:W-:Y:S01]  /*0840*/  FMUL R51, R42, 0.25 ;  /* 0x3e8000002a337820 */ /* 0x000fe20000400000 */
[----:B------:R-:W-:Y:S01]  /*0850*/  @!P5 FMUL R55, R55, 16777216 ;  /* 0x4b8000003737d820 */ /* 0x000fe20000400000 */
[----:B------:R-:W-:Y:S01]  /*0860*/  @!P0 FMUL R56, R56, 16777216 ;  /* 0x4b80000038388820 */ /* 0x000fe20000400000 */
[----:B------:R-:W-:Y:S01]  /*0870*/  FSEL R53, R54, R43, P4 ;  /* 0x0000002b36357208 */ /* 0x000fe20002000000 */
[C---:B------:R-:W-:Y:S01]  /*0880*/  FMUL R46, R47.reuse, 0.25 ;  /* 0x3e8000002f2e7820 */ /* 0x040fe20000400000 */
[----:B------:R-:W-:Y:S01]  /*0890*/  FSETP.GT.AND P4, PT, |R47|, 8.50705917302346158658e+37, PT ;  /* 0x7e8000002f00780b */ /* 0x000fe20003f84200 */
[----:B------:R-:W0:Y:S01]  /*08a0*/  MUFU.RCP R48, R56 ;  /* 0x0000003800307308 */ /* 0x000e220000001000 */
[----:B------:R-:W-:Y:S01]  /*08b0*/  FSEL R51, R51, R42, P6 ;  /* 0x0000002a33337208 */ /* 0x000fe20003000000 */
[C---:B------:R-:W-:Y:S01]  /*08c0*/  FMUL R54, R57.reuse, 0.25 ;  /* 0x3e80000039367820 */ /* 0x040fe20000400000 */
[----:B------:R-:W-:Y:S01]  /*08d0*/  FSETP.GT.AND P6, PT, |R57|, 8.50705917302346158658e+37, PT ;  /* 0x7e8000003900780b */ /* 0x000fe20003fc4200 */
[----:B------:R-:W-:Y:S01]  /*08e0*/  @!P5 FMUL R53, R53, 16777216 ;  /* 0x4b8000003535d820 */ /* 0x000fe20000400000 */
[----:B------:R-:W-:Y:S01]  /*08f0*/  PRMT R6, R5, 0x7632, R6 ;  /* 0x0000763205067816 */ /* 0x000fe20000000006 */
[----:B------:R-:W-:Y:S01]  /*0900*/  @!P0 FMUL R51, R51, 16777216 ;  /* 0x4b80000033338820 */ /* 0x000fe20000400000 */
[C---:B------:R-:W-:Y:S01]  /*0910*/  FSETP.GEU.AND P5, PT, |R47|.reuse, 1.175494350822287508e-38, PT ;  /* 0x008000002f00780b */ /* 0x040fe20003fae200 */
[----:B------:R-:W1:Y:S01]  /*0920*/  MUFU.RCP R55, R55 ;  /* 0x0000003700377308 */ /* 0x000e620000001000 */
[----:B------:R-:W-:Y:S01]  /*0930*/  FSEL R30, R47, R30, !P1 ;  /* 0x0000001e2f1e7208 */ /* 0x000fe20004800000 */
[----:B------:R-:W-:Y:S01]  /*0940*/  FADD R8, R8, -R4 ;  /* 0x8000000408087221 */ /* 0x000fe20000000000 */
[----:B------:R-:W-:Y:S01]  /*0950*/  FSEL R46, R46, R47, P4 ;  /* 0x0000002f2e2e7208 */ /* 0x000fe20002000000 */
[----:B------:R-:W-:Y:S01]  /*0960*/  FADD R36, R36, -R45 ;  /* 0x8000002d24247221 */ /* 0x000fe20000000000 */
[----:B------:R-:W-:Y:S01]  /*0970*/  FSEL R47, R54, R57, P6 ;  /* 0x00000039362f7208 */ /* 0x000fe20003000000 */
[----:B------:R-:W-:Y:S01]  /*0980*/  FFMA R49, R49, R37, R12 ;  /* 0x0000002531317223 */ /* 0x000fe2000000000c */
[C---:B------:R-:W-:Y:S01]  /*0990*/  PRMT R54, R6.reuse, 0x7632, R54 ;  /* 0x0000763206367816 */ /* 0x040fe20000000036 */
[----:B------:R-:W-:Y:S01]  /*09a0*/  IMAD.U32 R6, R6, 0x10000, RZ ;  /* 0x0001000006067824 */ /* 0x000fe200078e00ff */
[----:B0-----:R-:W-:Y:S01]  /*09b0*/  FFMA R48, R48, R51, R17 ;  /* 0x0000003330307223 */ /* 0x001fe20000000011 */
[----:B------:R-:W-:Y:S01]  /*09c0*/  PRMT R7, R7, 0x7632, R7 ;  /* 0x0000763207077816 */ /* 0x000fe20000000007 */
[----:B------:R-:W0:Y:S01]  /*09d0*/  MUFU.RCP R50, R50 ;  /* 0x0000003200327308 */ /* 0x000e220000001000 */
[----:B------:R-:W-:Y:S01]  /*09e0*/  FADD R51, R6, -R11 ;  /* 0x8000000b06337221 */ /* 0x000fe20000000000 */
[----:B------:R-:W-:Y:S01]  /*09f0*/  FSEL R21, R4, R21, !P1 ;  /* 0x0000001504157208 */ /* 0x000fe20004800000 */
[----:B------:R-:W-:Y:S01]  /*0a00*/  IMAD.U32 R54, R54, 0x10000, RZ ;  /* 0x0001000036367824 */ /* 0x000fe200078e00ff */
[----:B------:R-:W-:Y:S01]  /*0a10*/  FSETP.GEU.AND P0, PT, |R57|, 1.175494350822287508e-38, PT ;  /* 0x008000003900780b */ /* 0x000fe20003f0e200 */
[----:B------:R-:W-:Y:S01]  /*0a20*/  FMUL R4, R51, 0.25 ;  /* 0x3e80000033047820 */ /* 0x000fe20000400000 */
[----:B------:R-:W-:Y:S01]  /*0a30*/  IMAD.U32 R7, R7, 0x10000, RZ ;  /* 0x0001000007077824 */ /* 0x000fe200078e00ff */
[----:B-1----:R-:W-:Y:S01]  /*0a40*/  FFMA R5, R55, R53, R18 ;  /* 0x0000003537057223 */ /* 0x002fe20000000012 */
[----:B------:R-:W-:Y:S01]  /*0a50*/  FSEL R19, R45, R19, !P1 ;  /* 0x000000132d137208 */ /* 0x000fe20004800000 */
[----:B------:R-:W-:Y:S01]  /*0a60*/  @!P5 FMUL R46, R46, 16777216 ;  /* 0x4b8000002e2ed820 */ /* 0x000fe20000400000 */
[----:B------:R-:W-:Y:S01]  /*0a70*/  FSEL R53, R4, R51, P2 ;  /* 0x0000003304357208 */ /* 0x000fe20001000000 */
[----:B------:R-:W-:Y:S01]  /*0a80*/  FADD R4, R7, -R34 ;  /* 0x8000002207047221 */ /* 0x000fe20000000000 */
[----:B------:R-:W-:Y:S01]  /*0a90*/  FADD R37, R54, -R35 ;  /* 0x8000002336257221 */ /* 0x000fe20000000000 */
[----:B------:R-:W-:Y:S01]  /*0aa0*/  FADD R39, R39, -R5 ;  /* 0x8000000527277221 */ /* 0x000fe20000000000 */
[----:B------:R-:W-:Y:S01]  /*0ab0*/  FADD R40, R40, -R48 ;  /* 0x8000003028287221 */ /* 0x000fe20000000000 */
[----:B------:R-:W-:Y:S01]  /*0ac0*/  FMUL R45, R4, 0.25 ;  /* 0x3e800000042d7820 */ /* 0x000fe20000400000 */
[----:B------:R-:W1:Y:S01]  /*0ad0*/  MUFU.RCP R46, R46 ;  /* 0x0000002e002e7308 */ /* 0x000e620000001000 */
[----:B------:R-:W-:Y:S01]  /*0ae0*/  @!P0 FMUL R47, R47, 16777216 ;  /* 0x4b8000002f2f8820 */ /* 0x000fe20000400000 */
[----:B------:R-:W-:Y:S01]  /*0af0*/  FMUL R56, R37, 0.25 ;  /* 0x3e80000025387820 */ /* 0x000fe20000400000 */
[----:B------:R-:W-:Y:S01]  /*0b00*/  @!P3 FMUL R53, R53, 16777216 ;  /* 0x4b8000003535b820 */ /* 0x000fe20000400000 */
[----:B------:R-:W-:Y:S01]  /*0b10*/  FSEL R45, R45, R4, P6 ;  /* 0x000000042d2d7208 */ /* 0x000fe20003000000 */
[----:B------:R-:W-:Y:S01]  /*0b20*/  FADD R41, R41, -R49 ;  /* 0x8000003129297221 */ /* 0x000fe20000000000 */
[----:B------:R-:W-:Y:S01]  /*0b30*/  FSEL R18, R5, R18, !P1 ;  /* 0x0000001205127208 */ /* 0x000fe20004800000 */
[----:B0-----:R-:W-:Y:S01]  /*0b40*/  FFMA R50, R50, R53, R11 ;  /* 0x0000003532327223 */ /* 0x001fe2000000000b */
[----:B------:R-:W0:Y:S01]  /*0b50*/  MUFU.RCP R47, R47 ;  /* 0x0000002f002f7308 */ /* 0x000e220000001000 */
[----:B------:R-:W-:Y:S01]  /*0b60*/  @!P0 FMUL R45, R45, 16777216 ;  /* 0x4b8000002d2d8820 */ /* 0x000fe20000400000 */
[----:B------:R-:W-:Y:S01]  /*0b70*/  IADD3 R10, P0, R10, 0x40, RZ ;  /* 0x000000400a0a7810 */ /* 0x000fe20007f1e0ff */
[----:B------:R-:W-:Y:S01]  /*0b80*/  FADD R6, R6, -R50 ;  /* 0x8000003206067221 */ /* 0x000fe20000000000 */
[----:B------:R-:W-:Y:S01]  /*0b90*/  FSEL R56, R56, R37, P4 ;  /* 0x0000002538387208 */ /* 0x000fe20002000000 */
[----:B------:R-:W-:Y:S01]  /*0ba0*/  @!P1 FFMA R16, R9, R8, R16 ;  /* 0x0000000809109223 */ /* 0x000fe20000000010 */
[----:B------:R-:W-:Y:S01]  /*0bb0*/  FSEL R17, R48, R17, !P1 ;  /* 0x0000001130117208 */ /* 0x000fe20004800000 */
[----:B------:R-:W-:Y:S01]  /*0bc0*/  IMAD.X R52, RZ, RZ, R52, P0 ;  /* 0x000000ffff347224 */ /* 0x000fe200000e0634 */
[----:B------:R-:W-:Y:S01]  /*0bd0*/  ISETP.GE.U32.AND P0, PT, R10, 0xbc0, PT ;  /* 0x00000bc00a00780c */ /* 0x000fe20003f06070 */
[----:B------:R-:W-:Y:S01]  /*0be0*/  @!P5 FMUL R56, R56, 16777216 ;  /* 0x4b8000003838d820 */ /* 0x000fe20000400000 */
[----:B------:R-:W-:Y:S01]  /*0bf0*/  @!P1 FFMA R15, R44, R36, R15 ;  /* 0x000000242c0f9223 */ /* 0x000fe2000000000f */
[----:B------:R-:W-:Y:S01]  /*0c00*/  @!P1 FFMA R14, R43, R39, R14 ;  /* 0x000000272b0e9223 */ /* 0x000fe2000000000e */
[----:B------:R-:W-:Y:S01]  /*0c10*/  ISETP.GE.U32.AND.EX P0, PT, R52, RZ, PT, P0 ;  /* 0x000000ff3400720c */ /* 0x000fe20003f06100 */
[----:B-1----:R-:W-:Y:S01]  /*0c20*/  FFMA R46, R46, R56, R35 ;  /* 0x000000382e2e7223 */ /* 0x002fe20000000023 */
[----:B------:R-:W-:Y:S01]  /*0c30*/  @!P1 FFMA R13, R42, R40, R13 ;  /* 0x000000282a0d9223 */ /* 0x000fe2000000000d */
[----:B------:R-:W-:Y:S01]  /*0c40*/  FSEL R12, R49, R12, !P1 ;  /* 0x0000000c310c7208 */ /* 0x000fe20004800000 */
[----:B0-----:R-:W-:Y:S01]  /*0c50*/  FFMA R47, R47, R45, R34 ;  /* 0x0000002d2f2f7223 */ /* 0x001fe20000000022 */
[----:B------:R-:W-:Y:S01]  /*0c60*/  FADD R54, R54, -R46 ;  /* 0x8000002e36367221 */ /* 0x000fe20000000000 */
[----:B------:R-:W-:Y:S01]  /*0c70*/  FSEL R11, R50, R11, !P1 ;  /* 0x0000000b320b7208 */ /* 0x000fe20004800000 */
[----:B------:R-:W-:Y:S01]  /*0c80*/  @!P1 FFMA R33, R38, R41, R33 ;  /* 0x0000002926219223 */ /* 0x000fe20000000021 */
[----:B------:R-:W-:Y:S01]  /*0c90*/  FADD R7, R7, -R47 ;  /* 0x8000002f07077221 */ /* 0x000fe20000000000 */
[----:B------:R-:W-:Y:S01]  /*0ca0*/  FSEL R35, R46, R35, !P1 ;  /* 0x000000232e237208 */ /* 0x000fe20004800000 */
[----:B------:R-:W-:Y:S01]  /*0cb0*/  @!P1 FFMA R20, R51, R6, R20 ;  /* 0x0000000633149223 */ /* 0x000fe20000000014 */
[----:B------:R-:W-:Y:S01]  /*0cc0*/  FSEL R34, R47, R34, !P1 ;  /* 0x000000222f227208 */ /* 0x000fe20004800000 */
[----:B------:R-:W-:Y:S01]  /*0cd0*/  @!P1 FFMA R22, R37, R54, R22 ;  /* 0x0000003625169223 */ /* 0x000fe20000000016 */
[----:B------:R-:W-:Y:S01]  /*0ce0*/  @!P1 FFMA R23, R4, R7, R23 ;  /* 0x0000000704179223 */ /* 0x000fe20000000017 */
[----:B------:R-:W-:Y:S05]  /*0cf0*/  @!P0 BRA `(.L_x_0) ;  /* 0xfffff69000008947 */ /* 0x000fea000383ffff */
[----:B------:R-:W-:Y:S01]  /*0d00*/  FADD R5, R24, R27 ;  /* 0x0000001b18057221 */ /* 0x000fe20000000000 */
[----:B------:R-:W-:Y:S01]  /*0d10*/  FMUL R4, R27, 0.25 ;  /* 0x3e8000001b047820 */ /* 0x000fe20000400000 */
[----:B------:R-:W-:Y:S01]  /*0d20*/  FADD R16, R16, R33 ;  /* 0x0000002110107221 */ /* 0x000fe20000000000 */
[----:B------:R-:W-:Y:S01]  /*0d30*/  FADD R12, -R21, R12 ;  /* 0x0000000c150c7221 */ /* 0x000fe20000000100 */
[----:B------:R-:W-:Y:S01]  /*0d40*/  FADD R7, R26, R5 ;  /* 0x000000051a077221 */ /* 0x000fe20000000000 */
[C---:B------:R-:W-:Y:S01]  /*0d50*/  FSETP.GT.AND P0, PT, |R5|.reuse, 8.50705917302346158658e+37, PT ;  /* 0x7e8000000500780b */ /* 0x040fe20003f04200 */
[----:B------:R-:W-:Y:S01]  /*0d60*/  FMUL R37, R28, 0.25 ;  /* 0x3e8000001c257820 */ /* 0x000fe20000400000 */
[----:B------:R-:W-:Y:S01]  /*0d70*/  FSETP.GEU.AND P4, PT, |R5|, 1.175494350822287508e-38, PT ;  /* 0x008000000500780b */ /* 0x000fe20003f8e200 */
[----:B------:R-:W-:Y:S01]  /*0d80*/  FMUL R36, R7, 0.25 ;  /* 0x3e80000007247820 */ /* 0x000fe20000400000 */
[----:B------:R-:W-:Y:S01]  /*0d90*/  FSEL R25, R4, R27, P0 ;  /* 0x0000001b04197208 */ /* 0x000fe20000000000 */
[----:B------:R-:W-:Y:S01]  /*0da0*/  FMUL R4, R5, 0.25 ;  /* 0x3e80000005047820 */ /* 0x000fe20000400000 */
[----:B------:R-:W-:Y:S01]  /*0db0*/  FSETP.GT.AND P2, PT, |R7|, 8.50705917302346158658e+37, PT ;  /* 0x7e8000000700780b */ /* 0x000fe20003f44200 */
[----:B------:R-:W-:Y:S01]  /*0dc0*/  FMUL R27, R26, 0.25 ;  /* 0x3e8000001a1b7820 */ /* 0x000fe20000400000 */
[----:B------:R-:W-:Y:S01]  /*0dd0*/  FMUL R9, R12, R12 ;  /* 0x0000000c0c097220 */ /* 0x000fe20000400000 */
[----:B------:R-:W-:Y:S01]  /*0de0*/  FSETP.NEU.AND P5, PT, R5, RZ, PT ;  /* 0x000000ff0500720b */ /* 0x000fe20003fad000 */
[----:B------:R-:W-:Y:S01]  /*0df0*/  FMUL R39, R30, 0.25 ;  /* 0x3e8000001e277820 */ /* 0x000fe20000400000 */
[----:B------:R-:W-:Y:S01]  /*0e00*/  FSEL R6, R4, R5, P0 ;  /* 0x0000000504067208 */ /* 0x000fe20000000000 */
[----:B------:R-:W-:Y:S01]  /*0e10*/  FADD R4, R28, R7 ;  /* 0x000000071c047221 */ /* 0x000fe20000000000 */
[----:B------:R-:W-:Y:S01]  /*0e20*/  FSETP.GEU.AND P0, PT, |R7|, 1.175494350822287508e-38, PT ;  /* 0x008000000700780b */ /* 0x000fe20003f0e200 */
[----:B------:R-:W-:Y:S01]  /*0e30*/  FMUL R10, R24, R9 ;  /* 0x00000009180a7220 */ /* 0x000fe20000400000 */
[----:B------:R-:W-:Y:S01]  /*0e40*/  FSEL R36, R36, R7, P2 ;  /* 0x0000000724247208 */ /* 0x000fe20001000000 */
[----:B------:R-:W-:Y:S01]  /*0e50*/  @!P4 FMUL R6, R6, 16777216 ;  /* 0x4b8000000606c820 */ /* 0x000fe20000400000 */
[----:B------:R-:W-:Y:S01]  /*0e60*/  FSEL R33, R27, R26, P2 ;  /* 0x0000001a1b217208 */ /* 0x000fe20001000000 */
[C---:B------:R-:W-:Y:S01]  /*0e70*/  FMUL R27, R4.reuse, 0.25 ;  /* 0x3e800000041b7820 */ /* 0x040fe20000400000 */
[C---:B------:R-:W-:Y:S01]  /*0e80*/  FSETP.GEU.AND P2, PT, |R4|.reuse, 1.175494350822287508e-38, PT ;  /* 0x008000000400780b */ /* 0x040fe20003f4e200 */
[----:B------:R0:W1:Y:S01]  /*0e90*/  MUFU.RCP R8, R6 ;  /* 0x0000000600087308 */ /* 0x0000620000001000 */
[----:B------:R-:W-:Y:S01]  /*0ea0*/  FSETP.GT.AND P3, PT, |R4|, 8.50705917302346158658e+37, PT ;  /* 0x7e8000000400780b */ /* 0x000fe20003f64200 */
[----:B------:R-:W-:Y:S01]  /*0eb0*/  FADD R9, R29, R4 ;  /* 0x000000041d097221 */ /* 0x000fe20000000000 */
[----:B------:R-:W-:Y:S01]  /*0ec0*/  @!P4 FMUL R25, R25, 16777216 ;  /* 0x4b8000001919c820 */ /* 0x000fe20000400000 */
[----:B------:R-:W-:Y:S01]  /*0ed0*/  IMAD.MOV.U32 R46, RZ, RZ, 0x10 ;  /* 0x00000010ff2e7424 */ /* 0x000fe200078e00ff */
[----:B------:R-:W-:Y:S01]  /*0ee0*/  FSEL R24, R27, R4, P3 ;  /* 0x000000041b187208 */ /* 0x000fe20001800000 */
[----:B------:R-:W-:Y:S01]  /*0ef0*/  @!P0 FMUL R36, R36, 16777216 ;  /* 0x4b80000024248820 */ /* 0x000fe20000400000 */
[----:B------:R-:W-:Y:S01]  /*0f00*/  FSEL R37, R37, R28, P3 ;  /* 0x0000001c25257208 */ /* 0x000fe20001800000 */
[----:B------:R-:W-:Y:S01]  /*0f10*/  FMUL R28, R29, 0.25 ;  /* 0x3e8000001d1c7820 */ /* 0x000fe20000400000 */
[----:B0-----:R-:W-:Y:S01]  /*0f20*/  FADD R6, R30, R9 ;  /* 0x000000091e067221 */ /* 0x001fe20000000000 */
[----:B------:R-:W-:Y:S01]  /*0f30*/  FSETP.GT.AND P4, PT, |R9|, 8.50705917302346158658e+37, PT ;  /* 0x7e8000000900780b */ /* 0x000fe20003f84200 */
[----:B------:R-:W-:Y:S01]  /*0f40*/  @!P0 FMUL R33, R33, 16777216 ;  /* 0x4b80000021218820 */ /* 0x000fe20000400000 */
[----:B------:R-:W0:Y:S01]  /*0f50*/  MUFU.RCP R36, R36 ;  /* 0x0000002400247308 */ /* 0x000e220000001000 */
[----:B------:R-:W-:Y:S01]  /*0f60*/  @!P2 FMUL R24, R24, 16777216 ;  /* 0x4b8000001818a820 */ /* 0x000fe20000400000 */
[C---:B------:R-:W-:Y:S01]  /*0f70*/  FSETP.GEU.AND P3, PT, |R9|.reuse, 1.175494350822287508e-38, PT ;  /* 0x008000000900780b */ /* 0x040fe20003f6e200 */
[----:B------:R-:W-:Y:S01]  /*0f80*/  FMUL R26, R9, 0.25 ;  /* 0x3e800000091a7820 */ /* 0x000fe20000400000 */
[----:B-1----:R-:W-:Y:S01]  /*0f90*/  FMUL R8, R8, R25 ;  /* 0x0000001908087220 */ /* 0x002fe20000400000 */
[C---:B------:R-:W-:Y:S01]  /*0fa0*/  FMUL R25, R6.reuse, 0.25 ;  /* 0x3e80000006197820 */ /* 0x040fe20000400000 */
[----:B------:R-:W-:Y:S01]  /*0fb0*/  FSETP.GT.AND P0, PT, |R6|, 8.50705917302346158658e+37, PT ;  /* 0x7e8000000600780b */ /* 0x000fe20003f04200 */
[----:B------:R-:W-:Y:S01]  /*0fc0*/  @!P2 FMUL R37, R37, 16777216 ;  /* 0x4b8000002525a820 */ /* 0x000fe20000400000 */
[----:B------:R-:W1:Y:S01]  /*0fd0*/  MUFU.RCP R24, R24 ;  /* 0x0000001800187308 */ /* 0x000e620000001000 */
[----:B------:R-:W-:Y:S01]  /*0fe0*/  FSEL R27, R8, RZ, P5 ;  /* 0x000000ff081b7208 */ /* 0x000fe20002800000 */
[----:B------:R-:W-:Y:S01]  /*0ff0*/  FMUL R8, R31, 0.25 ;  /* 0x3e8000001f087820 */ /* 0x000fe20000400000 */
[----:B------:R-:W-:Y:S01]  /*1000*/  FSEL R29, R28, R29, P4 ;  /* 0x0000001d1c1d7208 */ /* 0x000fe20002000000 */
[----:B------:R-:W-:Y:S01]  /*1010*/  IMAD.MOV.U32 R49, RZ, RZ, -0x40 ;  /* 0xffffffc0ff317424 */ /* 0x000fe200078e00ff */
[----:B------:R-:W-:Y:S01]  /*1020*/  FSEL R28, R25, R6, P0 ;  /* 0x00000006191c7208 */ /* 0x000fe20000000000 */
[----:B------:R-:W-:Y:S01]  /*1030*/  FADD R25, R31, R6 ;  /* 0x000000061f197221 */ /* 0x000fe20000000000 */
[----:B------:R-:W-:Y:S01]  /*1040*/  FSEL R39, R39, R30, P0 ;  /* 0x0000001e27277208 */ /* 0x000fe20000000000 */
[----:B0-----:R-:W-:Y:S01]  /*1050*/  FMUL R36, R36, R33 ;  /* 0x0000002124247220 */ /* 0x001fe20000400000 */
[----:B------:R-:W-:Y:S01]  /*1060*/  FFMA R12, R12, R27, R21 ;  /* 0x0000001b0c0c7223 */ /* 0x000fe20000000015 */
[----:B------:R-:W-:Y:S01]  /*1070*/  FSETP.NEU.AND P0, PT, R7, RZ, PT ;  /* 0x000000ff0700720b */ /* 0x000fe20003f0d000 */
[----:B------:R-:W-:Y:S01]  /*1080*/  FFMA R10, R27, R10, R16 ;  /* 0x0000000a1b0a7223 */ /* 0x000fe20000000010 */
[----:B------:R-:W-:Y:S01]  /*1090*/  FSEL R26, R26, R9, P4 ;  /* 0x000000091a1a7208 */ /* 0x000fe20002000000 */
[----:B------:R-:W-:Y:S01]  /*10a0*/  FADD R19, R19, -R12 ;  /* 0x8000000c13137221 */ /* 0x000fe20000000000 */
[----:B------:R-:W-:Y:S01]  /*10b0*/  FSETP.GEU.AND P4, PT, |R6|, 1.175494350822287508e-38, PT ;  /* 0x008000000600780b */ /* 0x000fe20003f8e200 */
[----:B------:R-:W-:Y:S01]  /*10c0*/  @!P3 FMUL R29, R29, 16777216 ;  /* 0x4b8000001d1db820 */ /* 0x000fe20000400000 */
[----:B------:R-:W-:Y:S01]  /*10d0*/  FSETP.GT.AND P2, PT, |R25|, 8.50705917302346158658e+37, PT ;  /* 0x7e8000001900780b */ /* 0x000fe20003f44200 */
[----:B------:R-:W-:Y:S01]  /*10e0*/  @!P3 FMUL R26, R26, 16777216 ;  /* 0x4b8000001a1ab820 */ /* 0x000fe20000400000 */
[----:B------:R-:W-:Y:S01]  /*10f0*/  FSEL R36, R36, RZ, P0 ;  /* 0x000000ff24247208 */ /* 0x000fe20000000000 */
[----:B-1----:R-:W-:Y:S01]  /*1100*/  FMUL R24, R24, R37 ;  /* 0x0000002518187220 */ /* 0x002fe20000400000 */
[----:B------:R-:W-:Y:S01]  /*1110*/  FSEL R31, R8, R31, P2 ;  /* 0x0000001f081f7208 */ /* 0x000fe20001000000 */
[----:B------:R-:W-:Y:S01]  /*1120*/  FMUL R8, R19, R19 ;  /* 0x0000001313087220 */ /* 0x000fe20000400000 */
[----:B------:R-:W-:Y:S01]  /*1130*/  FADD R15, R15, R10 ;  /* 0x0000000a0f0f7221 */ /* 0x000fe20000000000 */
[----:B------:R-:W-:Y:S01]  /*1140*/  FFMA R12, R19, R36, R12 ;  /* 0x00000024130c7223 */ /* 0x000fe2000000000c */
[----:B------:R-:W0:Y:S01]  /*1150*/  MUFU.RCP R26, R26 ;  /* 0x0000001a001a7308 */ /* 0x000e220000001000 */
[----:B------:R-:W-:Y:S01]  /*1160*/  FSETP.NEU.AND P3, PT, R4, RZ, PT ;  /* 0x000000ff0400720b */ /* 0x000fe20003f6d000 */
[----:B------:R-:W-:Y:S01]  /*1170*/  FMUL R8, R5, R8 ;  /* 0x0000000805087220 */ /* 0x000fe20000400000 */
[--C-:B------:R-:W-:Y:S01]  /*1180*/  FADD R11, R11, -R12.reuse ;  /* 0x8000000c0b0b7221 */ /* 0x100fe20000000000 */
[C---:B------:R-:W-:Y:S01]  /*1190*/  FSETP.GEU.AND P0, PT, |R25|.reuse, 1.175494350822287508e-38, PT ;  /* 0x008000001900780b */ /* 0x040fe20003f0e200 */
[----:B------:R-:W-:Y:S01]  /*11a0*/  FADD R5, R32, R25 ;  /* 0x0000001920057221 */ /* 0x000fe20000000000 */
[----:B------:R-:W-:Y:S01]  /*11b0*/  @!P4 FMUL R28, R28, 16777216 ;  /* 0x4b8000001c1cc820 */ /* 0x000fe20000400000 */
[----:B------:R-:W-:Y:S01]  /*11c0*/  FSEL R24, R24, RZ, P3 ;  /* 0x000000ff18187208 */ /* 0x000fe20001800000 */
[----:B------:R-:W-:Y:S01]  /*11d0*/  FFMA R15, R36, R8, R15 ;  /* 0x00000008240f7223 */ /* 0x000fe2000000000f */
[----:B------:R-:W-:Y:S01]  /*11e0*/  FMUL R10, R25, 0.25 ;  /* 0x3e800000190a7820 */ /* 0x000fe20000400000 */
[----:B------:R-:W-:Y:S01]  /*11f0*/  FMUL R8, R11, R11 ;  /* 0x0000000b0b087220 */ /* 0x000fe20000400000 */
[----:B------:R-:W-:Y:S01]  /*1200*/  @!P4 FMUL R39, R39, 16777216 ;  /* 0x4b8000002727c820 */ /* 0x000fe20000400000 */
[----:B------:R-:W-:Y:S01]  /*1210*/  FSETP.GEU.AND P4, PT, |R5|, 1.175494350822287508e-38, PT ;  /* 0x008000000500780b */ /* 0x000fe20003f8e200 */
[----:B------:R-:W-:Y:S01]  /*1220*/  FFMA R19, R11, R24, R12 ;  /* 0x000000180b137223 */ /* 0x000fe2000000000c */
[----:B------:R-:W-:Y:S01]  /*1230*/  FMUL R8, R7, R8 ;  /* 0x0000000807087220 */ /* 0x000fe20000400000 */
[----:B------:R-:W1:Y:S01]  /*1240*/  MUFU.RCP R28, R28 ;  /* 0x0000001c001c7308 */ /* 0x000e620000001000 */
[----:B------:R-:W-:Y:S01]  /*1250*/  FADD R15, R20, R15 ;  /* 0x0000000f140f7221 */ /* 0x000fe20000000000 */
[----:B------:R-:W-:Y:S01]  /*1260*/  FSEL R11, R10, R25, P2 ;  /* 0x000000190a0b7208 */ /* 0x000fe20001000000 */
[C---:B------:R-:W-:Y:S01]  /*1270*/  FMUL R10, R5.reuse, 0.25 ;  /* 0x3e800000050a7820 */ /* 0x040fe20000400000 */
[----:B------:R-:W-:Y:S01]  /*1280*/  FSETP.GT.AND P2, PT, |R5|, 8.50705917302346158658e+37, PT ;  /* 0x7e8000000500780b */ /* 0x000fe20003f44200 */
[----:B------:R-:W-:Y:S01]  /*1290*/  FFMA R15, R24, R8, R15 ;  /* 0x00000008180f7223 */ /* 0x000fe2000000000f */
[----:B0-----:R-:W-:Y:S01]  /*12a0*/  FMUL R26, R26, R29 ;  /* 0x0000001d1a1a7220 */ /* 0x001fe20000400000 */
[----:B------:R-:W-:Y:S01]  /*12b0*/  @!P0 FMUL R11, R11, 16777216 ;  /* 0x4b8000000b0b8820 */ /* 0x000fe20000400000 */
[----:B------:R-:W0:Y:S01]  /*12c0*/  SHFL.BFLY PT, R8, R5, 0x4, 0x1f ;  /* 0x0c801f0005087f89 */ /* 0x000e2200000e0000 */
[----:B------:R-:W-:Y:S01]  /*12d0*/  FSEL R16, R10, R5, P2 ;  /* 0x000000050a107208 */ /* 0x000fe20001000000 */
[----:B------:R-:W-:Y:S01]  /*12e0*/  FADD R18, R18, -R19 ;  /* 0x8000001312127221 */ /* 0x000fe20000000000 */
[----:B------:R-:W-:Y:S01]  /*12f0*/  FSETP.NEU.AND P3, PT, R9, RZ, PT ;  /* 0x000000ff0900720b */ /* 0x000fe20003f6d000 */
[----:B------:R-:W2:Y:S01]  /*1300*/  MUFU.RCP R12, R11 ;  /* 0x0000000b000c7308 */ /* 0x000ea20000001000 */
[----:B------:R-:W-:Y:S01]  /*1310*/  FADD R15, R14, R15 ;  /* 0x0000000f0e0f7221 */ /* 0x000fe20000000000 */
[----:B------:R-:W-:Y:S01]  /*1320*/  @!P4 FMUL R16, R16, 16777216 ;  /* 0x4b8000001010c820 */ /* 0x000fe20000400000 */
[----:B------:R-:W-:Y:S01]  /*1330*/  FSEL R26, R26, RZ, P3 ;  /* 0x000000ff1a1a7208 */ /* 0x000fe20001800000 */
[----:B-1----:R-:W-:Y:S01]  /*1340*/  FMUL R28, R28, R39 ;  /* 0x000000271c1c7220 */ /* 0x002fe20000400000 */
[----:B------:R-:W-:Y:S01]  /*1350*/  FMUL R7, R18, R18 ;  /* 0x0000001212077220 */ /* 0x000fe20000400000 */
[----:B------:R-:W-:Y:S01]  /*1360*/  FSETP.NEU.AND P3, PT, R6, RZ, PT ;  /* 0x000000ff0600720b */ /* 0x000fe20003f6d000 */
[----:B------:R-:W-:Y:S01]  /*1370*/  @!P0 FMUL R31, R31, 16777216 ;  /* 0x4b8000001f1f8820 */ /* 0x000fe20000400000 */
[----:B------:R-:W-:Y:S01]  /*1380*/  FFMA R10, R18, R26, R19 ;  /* 0x0000001a120a7223 */ /* 0x000fe20000000013 */
[----:B------:R-:W1:Y:S01]  /*1390*/  MUFU.RCP R16, R16 ;  /* 0x0000001000107308 */ /* 0x000e620000001000 */
[----:B------:R-:W-:Y:S01]  /*13a0*/  FMUL R19, R32, 0.25 ;  /* 0x3e80000020137820 */ /* 0x000fe20000400000 */
[----:B------:R-:W-:Y:S01]  /*13b0*/  FMUL R7, R4, R7 ;  /* 0x0000000704077220 */ /* 0x000fe20000400000 */
[--C-:B------:R-:W-:Y:S01]  /*13c0*/  FADD R35, R35, -R10.reuse ;  /* 0x8000000a23237221 */ /* 0x100fe20000000000 */
[----:B------:R-:W-:Y:S01]  /*13d0*/  FSEL R28, R28, RZ, P3 ;  /* 0x000000ff1c1c7208 */ /* 0x000fe20001800000 */
[----:B------:R-:W-:Y:S01]  /*13e0*/  IMAD.MOV.U32 R36, RZ, RZ, -0x800000 ;  /* 0xff800000ff247424 */ /* 0x000fe200078e00ff */
[----:B------:R-:W-:Y:S01]  /*13f0*/  FSEL R19, R19, R32, P2 ;  /* 0x0000002013137208 */ /* 0x000fe20001000000 */
[----:B------:R-:W-:Y:S01]  /*1400*/  FFMA R7, R26, R7, R15 ;  /* 0x000000071a077223 */ /* 0x000fe2000000000f */
[C---:B------:R-:W-:Y:S01]  /*1410*/  FMUL R4, R35.reuse, R35 ;  /* 0x0000002323047220 */ /* 0x040fe20000400000 */
[----:B--2---:R-:W-:Y:S01]  /*1420*/  FMUL R12, R12, R31 ;  /* 0x0000001f0c0c7220 */ /* 0x004fe20000400000 */
[----:B------:R-:W-:Y:S01]  /*1430*/  FFMA R10, R35, R28, R10 ;  /* 0x0000001c230a7223 */ /* 0x000fe2000000000a */
[----:B------:R-:W-:Y:S01]  /*1440*/  FSETP.NEU.AND P0, PT, R25, RZ, PT ;  /* 0x000000ff1900720b */ /* 0x000fe20003f0d000 */
[----:B------:R-:W-:Y:S01]  /*1450*/  FADD R7, R22, R7 ;  /* 0x0000000716077221 */ /* 0x000fe20000000000 */
[----:B------:R-:W-:Y:S01]  /*1460*/  FMUL R4, R9, R4 ;  /* 0x0000000409047220 */ /* 0x000fe20000400000 */
[----:B------:R-:W-:Y:S01]  /*1470*/  @!P4 FMUL R19, R19, 16777216 ;  /* 0x4b8000001313c820 */ /* 0x000fe20000400000 */
[----:B0-----:R-:W-:Y:S01]  /*1480*/  FADD R9, R5, R8 ;  /* 0x0000000805097221 */ /* 0x001fe20000000000 */
[--C-:B------:R-:W-:Y:S01]  /*1490*/  FADD R17, R17, -R10.reuse ;  /* 0x8000000a11117221 */ /* 0x100fe20000000000 */
[----:B------:R-:W-:Y:S01]  /*14a0*/  FSEL R12, R12, RZ, P0 ;  /* 0x000000ff0c0c7208 */ /* 0x000fe20000000000 */
[----:B------:R-:W-:Y:S01]  /*14b0*/  FFMA R4, R28, R4, R7 ;  /* 0x000000041c047223 */ /* 0x000fe20000000007 */
[----:B-1----:R-:W-:Y:S01]  /*14c0*/  FMUL R16, R16, R19 ;  /* 0x0000001310107220 */ /* 0x002fe20000400000 */
[----:B------:R-:W-:Y:S01]  /*14d0*/  FMUL R7, R17, R17 ;  /* 0x0000001111077220 */ /* 0x000fe20000400000 */
[----:B------:R-:W-:Y:S01]  /*14e0*/  FSETP.NEU.AND P2, PT, R5, RZ, PT ;  /* 0x000000ff0500720b */ /* 0x000fe20003f4d000 */
[----:B------:R-:W-:Y:S01]  /*14f0*/  FFMA R17, R17, R12, R10 ;  /* 0x0000000c11117223 */ /* 0x000fe2000000000a */
[----:B------:R-:W-:Y:S01]  /*1500*/  FSETP.GEU.AND P3, PT, |R9|, 1.175494350822287508e-38, PT ;  /* 0x008000000900780b */ /* 0x000fe20003f6e200 */
[----:B------:R-:W-:Y:S01]  /*1510*/  FADD R13, R13, R4 ;  /* 0x000000040d0d7221 */ /* 0x000fe20000000000 */
[----:B------:R-:W0:Y:S01]  /*1520*/  SHFL.BFLY PT, R14, R9, 0x2, 0x1f ;  /* 0x0c401f00090e7f89 */ /* 0x000e2200000e0000 */
[C---:B------:R-:W-:Y:S01]  /*1530*/  FMUL R4, R9.reuse, 0.25 ;  /* 0x3e80000009047820 */ /* 0x040fe20000400000 */
[C---:B------:R-:W-:Y:S01]  /*1540*/  FSETP.GT.AND P0, PT, |R9|.reuse, 8.50705917302346158658e+37, PT ;  /* 0x7e8000000900780b */ /* 0x040fe20003f04200 */
[--C-:B------:R-:W-:Y:S01]  /*1550*/  FADD R34, R34, -R17.reuse ;  /* 0x8000001122227221 */ /* 0x100fe20000000000 */
[----:B------:R-:W-:Y:S01]  /*1560*/  FSEL R16, R16, RZ, P2 ;  /* 0x000000ff10107208 */ /* 0x000fe20001000000 */
[----:B------:R-:W-:Y:S01]  /*1570*/  FMUL R7, R6, R7 ;  /* 0x0000000706077220 */ /* 0x000fe20000400000 */
[----:B------:R-:W-:Y:S01]  /*1580*/  FSEL R10, R4, R9, P0 ;  /* 0x00000009040a7208 */ /* 0x000fe20000000000 */
[C---:B------:R-:W-:Y:S01]  /*1590*/  FMUL R4, R34.reuse, R34 ;  /* 0x0000002222047220 */ /* 0x040fe20000400000 */
[----:B------:R-:W-:Y:S01]  /*15a0*/  FSETP.NEU.AND P2, PT, R9, RZ, PT ;  /* 0x000000ff0900720b */ /* 0x000fe20003f4d000 */
[----:B------:R-:W-:Y:S01]  /*15b0*/  FFMA R17, R34, R16, R17 ;  /* 0x0000001022117223 */ /* 0x000fe20000000011 */
[----:B------:R-:W-:Y:S01]  /*15c0*/  FFMA R12, R12, R7, R13 ;  /* 0x000000070c0c7223 */ /* 0x000fe2000000000d */
[----:B------:R-:W-:Y:S01]  /*15d0*/  @!P3 FMUL R10, R10, 16777216 ;  /* 0x4b8000000a0ab820 */ /* 0x000fe20000400000 */
[----:B------:R-:W-:Y:S01]  /*15e0*/  FMUL R4, R25, R4 ;  /* 0x0000000419047220 */ /* 0x000fe20000400000 */
[----:B------:R-:W-:Y:S01]  /*15f0*/  IMAD.MOV.U32 R56, RZ, RZ, -0x1 ;  /* 0xffffffffff387424 */ /* 0x000fe200078e00ff */
[----:B------:R-:W-:Y:S01]  /*1600*/  FADD R23, R23, R12 ;  /* 0x0000000c17177221 */ /* 0x000fe20000000000 */
[----:B------:R-:W1:Y:S01]  /*1610*/  SHFL.BFLY PT, R6, R17, 0x4, 0x1f ;  /* 0x0c801f0011067f89 */ /* 0x000e6200000e0000 */
[----:B------:R-:W2:Y:S01]  /*1620*/  MUFU.RCP R11, R10 ;  /* 0x0000000a000b7308 */ /* 0x000ea20000001000 */
[----:B------:R-:W-:Y:S01]  /*1630*/  @P0 FMUL R8, R8, 0.25 ;  /* 0x3e80000008080820 */ /* 0x000fe20000400000 */
[----:B------:R-:W-:Y:S01]  /*1640*/  FFMA R4, R16, R4, R23 ;  /* 0x0000000410047223 */ /* 0x000fe20000000017 */
[----:B------:R-:W-:-:S02]  /*1650*/  IMAD.MOV.U32 R54, RZ, RZ, 0x7f800000 ;  /* 0x7f800000ff367424 */ /* 0x000fc400078e00ff */
[----:B------:R-:W-:Y:S01]  /*1660*/  @!P3 FMUL R8, R8, 16777216 ;  /* 0x4b8000000808b820 */ /* 0x000fe20000400000 */
[----:B------:R-:W-:Y:S01]  /*1670*/  IMAD.MOV.U32 R39, RZ, RZ, -0x800000 ;  /* 0xff800000ff277424 */ /* 0x000fe200078e00ff */
[----:B------:R-:W3:Y:S01]  /*1680*/  SHFL.BFLY PT, R7, R4, 0x4, 0x1f ;  /* 0x0c801f0004077f89 */ /* 0x000ee200000e0000 */
[----:B0-----:R-:W-:Y:S01]  /*1690*/  FADD R12, R9, R14 ;  /* 0x0000000e090c7221 */ /* 0x001fe20000000000 */
[----:B------:R-:W-:Y:S02]  /*16a0*/  IMAD.MOV.U32 R55, RZ, RZ, -0x800000 ;  /* 0xff800000ff377424 */ /* 0x000fe400078e00ff */
[----:B------:R-:W-:Y:S01]  /*16b0*/  IMAD.MOV.U32 R37, RZ, RZ, -0x800000 ;  /* 0xff800000ff257424 */ /* 0x000fe200078e00ff */
[C---:B------:R-:W-:Y:S01]  /*16c0*/  FMUL R13, R12.reuse, 0.25 ;  /* 0x3e8000000c0d7820 */ /* 0x040fe20000400000 */
[C---:B------:R-:W-:Y:S01]  /*16d0*/  FSETP.GEU.AND P3, PT, |R12|.reuse, 1.175494350822287508e-38, PT ;  /* 0x008000000c00780b */ /* 0x040fe20003f6e200 */
[----:B------:R-:W0:Y:S01]  /*16e0*/  SHFL.BFLY PT, R15, R12, 0x1, 0x1f ;  /* 0x0c201f000c0f7f89 */ /* 0x000e2200000e0000 */
[----:B------:R-:W-:Y:S01]  /*16f0*/  FSETP.GT.AND P0, PT, |R12|, 8.50705917302346158658e+37, PT ;  /* 0x7e8000000c00780b */ /* 0x000fe20003f04200 */
[----:B--2---:R-:W-:Y:S01]  /*1700*/  FMUL R11, R11, R8 ;  /* 0x000000080b0b7220 */ /* 0x004fe20000400000 */
[----:B------:R-:W-:-:S02]  /*1710*/  IMAD.MOV.U32 R48, RZ, RZ, -0x800000 ;  /* 0xff800000ff307424 */ /* 0x000fc400078e00ff */
[----:B------:R-:W-:Y:S01]  /*1720*/  FSEL R13, R13, R12, P0 ;  /* 0x0000000c0d0d7208 */ /* 0x000fe20000000000 */
[----:B------:R-:W-:Y:S01]  /*1730*/  IMAD.MOV.U32 R50, RZ, RZ, -0x800000 ;  /* 0xff800000ff327424 */ /* 0x000fe200078e00ff */
[----:B------:R-:W-:Y:S01]  /*1740*/  FSEL R11, R11, RZ, P2 ;  /* 0x000000ff0b0b7208 */ /* 0x000fe20001000000 */
[----:B------:R-:W-:Y:S01]  /*1750*/  IMAD.MOV.U32 R40, RZ, RZ, -0x800000 ;  /* 0xff800000ff287424 */ /* 0x000fe200078e00ff */
[----:B-1----:R-:W-:Y:S01]  /*1760*/  FADD R6, -R17, R6 ;  /* 0x0000000611067221 */ /* 0x002fe20000000100 */
[----:B------:R-:W-:Y:S01]  /*1770*/  FSETP.NEU.AND P2, PT, R12, RZ, PT ;  /* 0x000000ff0c00720b */ /* 0x000fe20003f4d000 */
[----:B------:R-:W-:Y:S01]  /*1780*/  IMAD.MOV.U32 R41, RZ, RZ, -0x800000 ;  /* 0xff800000ff297424 */ /* 0x000fe200078e00ff */
[----:B------:R-:W-:Y:S01]  /*1790*/  @!P3 FMUL R13, R13, 16777216 ;  /* 0x4b8000000d0db820 */ /* 0x000fe20000400000 */
[C---:B------:R-:W-:Y:S01]  /*17a0*/  FMUL R8, R6.reuse, R6 ;  /* 0x0000000606087220 */ /* 0x040fe20000400000 */
[----:B------:R-:W-:Y:S01]  /*17b0*/  FFMA R6, R6, R11, R17 ;  /* 0x0000000b06067223 */ /* 0x000fe20000000011 */
[----:B------:R-:W-:Y:S01]  /*17c0*/  @P0 FMUL R14, R14, 0.25 ;  /* 0x3e8000000e0e0820 */ /* 0x000fe20000400000 */
[----:B------:R-:W-:Y:S01]  /*17d0*/  IMAD.MOV.U32 R44, RZ, RZ, 0x7f800000 ;  /* 0x7f800000ff2c7424 */ /* 0x000fe200078e00ff */
[----:B---3--:R-:W-:Y:S01]  /*17e0*/  FADD R4, R4, R7 ;  /* 0x0000000704047221 */ /* 0x008fe20000000000 */
[----:B------:R-:W-:Y:S01]  /*17f0*/  FMUL R8, R5, R8 ;  /* 0x0000000805087220 */ /* 0x000fe20000400000 */
[----:B------:R-:W1:Y:S01]  /*1800*/  MUFU.RCP R13, R13 ;  /* 0x0000000d000d7308 */ /* 0x000e620000001000 */
[----:B------:R-:W2:Y:S01]  /*1810*/  SHFL.BFLY PT, R5, R6, 0x2, 0x1f ;  /* 0x0c401f0006057f89 */ /* 0x000ea200000e0000 */
[----:B------:R-:W-:Y:S01]  /*1820*/  @!P3 FMUL R14, R14, 16777216 ;  /* 0x4b8000000e0eb820 */ /* 0x000fe20000400000 */
[----:B------:R-:W-:Y:S01]  /*1830*/  FFMA R4, R11, R8, R4 ;  /* 0x000000080b047223 */ /* 0x000fe20000000004 */
[----:B------:R-:W-:Y:S01]  /*1840*/  LOP3.LUT R11, R0, 0x7, RZ, 0xc0, !PT ;  /* 0x00000007000b7812 */ /* 0x000fe200078ec0ff */
[----:B0-----:R-:W-:Y:S01]  /*1850*/  FADD R10, R12, R15 ;  /* 0x0000000f0c0a7221 */ /* 0x001fe20000000000 */
[----:B------:R-:W-:-:S02]  /*1860*/  IMAD.MOV.U32 R45, RZ, RZ, 0x7f800000 ;  /* 0x7f800000ff2d7424 */ /* 0x000fc400078e00ff */
[----:B------:R-:W0:Y:S01]  /*1870*/  SHFL.BFLY PT, R7, R4, 0x2, 0x1f ;  /* 0x0c401f0004077f89 */ /* 0x000e2200000e0000 */
[----:B------:R-:W-:Y:S01]  /*1880*/  IMAD.WIDE.U32 R46, R11, R46, c[0x0][0x170] ;  /* 0x00005c000b2e7625 */ /* 0x000fe200078e002e */
[C---:B------:R-:W-:Y:S02]  /*1890*/  FSETP.GT.AND P0, PT, |R10|.reuse, 8.50705917302346158658e+37, PT ;  /* 0x7e8000000a00780b */ /* 0x040fe40003f04200 */
[----:B------:R-:W-:Y:S01]  /*18a0*/  FSETP.GEU.AND P3, PT, |R10|, 1.175494350822287508e-38, PT ;  /* 0x008000000a00780b */ /* 0x000fe20003f6e200 */
[----:B------:R-:W-:Y:S02]  /*18b0*/  IMAD.MOV.U32 R53, RZ, RZ, 0x7f800000 ;  /* 0x7f800000ff357424 */ /* 0x000fe400078e00ff */
[----:B------:R-:W-:Y:S01]  /*18c0*/  IMAD.MOV.U32 R51, RZ, RZ, 0x7f800000 ;  /* 0x7f800000ff337424 */ /* 0x000fe200078e00ff */
[----:B-1----:R-:W-:-:S05]  /*18d0*/  FMUL R14, R13, R14 ;  /* 0x0000000e0d0e7220 */ /* 0x002fca0000400000 */
[----:B------:R-:W-:Y:S02]  /*18e0*/  FSEL R14, R14, RZ, P2 ;  /* 0x000000ff0e0e7208 */ /* 0x000fe40001000000 */
[C---:B------:R-:W-:Y:S01]  /*18f0*/  FSETP.NEU.AND P2, PT, R10.reuse, RZ, PT ;  /* 0x000000ff0a00720b */ /* 0x040fe20003f4d000 */
[----:B------:R-:W-:Y:S01]  /*1900*/  @P0 FMUL R10, R10, 0.25 ;  /* 0x3e8000000a0a0820 */ /* 0x000fe20000400000 */
[----:B--2---:R-:W-:Y:S01]  /*1910*/  FADD R5, -R6, R5 ;  /* 0x0000000506057221 */ /* 0x004fe20000000100 */
[----:B------:R-:W-:Y:S02]  /*1920*/  @P0 FMUL R15, R15, 0.25 ;  /* 0x3e8000000f0f0820 */ /* 0x000fe40000400000 */
[----:B------:R-:W-:Y:S01]  /*1930*/  @!P3 FMUL R10, R10, 16777216 ;  /* 0x4b8000000a0ab820 */ /* 0x000fe20000400000 */
[C---:B------:R-:W-:Y:S01]  /*1940*/  FMUL R8, R5.reuse, R5 ;  /* 0x0000000505087220 */ /* 0x040fe20000400000 */
[----:B------:R-:W-:Y:S01]  /*1950*/  FFMA R6, R5, R14, R6 ;  /* 0x0000000e05067223 */ /* 0x000fe20000000006 */
[----:B------:R-:W-:Y:S01]  /*1960*/  @!P3 FMUL R15, R15, 16777216 ;  /* 0x4b8000000f0fb820 */ /* 0x000fe20000400000 */
[----:B0-----:R-:W-:Y:S01]  /*1970*/  FADD R7, R4, R7 ;  /* 0x0000000704077221 */ /* 0x001fe20000000000 */
[----:B------:R-:W-:Y:S01]  /*1980*/  FMUL R8, R9, R8 ;  /* 0x0000000809087220 */ /* 0x000fe20000400000 */
[----:B------:R-:W0:Y:S01]  /*1990*/  MUFU.RCP R10, R10 ;  /* 0x0000000a000a7308 */ /* 0x000e220000001000 */
[----:B------:R-:W1:Y:S02]  /*19a0*/  SHFL.BFLY PT, R5, R6, 0x1, 0x1f ;  /* 0x0c201f0006057f89 */ /* 0x000e6400000e0000 */
[----:B------:R-:W-:Y:S01]  /*19b0*/  FFMA R7, R14, R8, R7 ;  /* 0x000000080e077223 */ /* 0x000fe20000000007 */
[----:B------:R-:W-:-:S04]  /*19c0*/  IMAD.MOV.U32 R14, RZ, RZ, 0x20 ;  /* 0x00000020ff0e7424 */ /* 0x000fc800078e00ff */
[----:B------:R-:W2:Y:S01]  /*19d0*/  SHFL.BFLY PT, R4, R7, 0x1, 0x1f ;  /* 0x0c201f0007047f89 */ /* 0x000ea200000e0000 */
[----:B0-----:R-:W-:-:S05]  /*19e0*/  FMUL R15, R10, R15 ;  /* 0x0000000f0a0f7220 */ /* 0x001fca0000400000 */
[----:B------:R-:W-:Y:S01]  /*19f0*/  FSEL R15, R15, RZ, P2 ;  /* 0x000000ff0f0f7208 */ /* 0x000fe20001000000 */
[----:B-1----:R-:W-:-:S04]  /*1a00*/  FADD R9, -R6, R5 ;  /* 0x0000000506097221 */ /* 0x002fc80000000100 */
[----:B------:R-:W-:Y:S01]  /*1a10*/  FMUL R5, R9, R9 ;  /* 0x0000000909057220 */ /* 0x000fe20000400000 */
[----:B--2---:R-:W-:-:S03]  /*1a20*/  FADD R8, R7, R4 ;  /* 0x0000000407087221 */ /* 0x004fc60000000000 */
[----:B------:R-:W-:Y:S01]  /*1a30*/  FMUL R12, R12, R5 ;  /* 0x000000050c0c7220 */ /* 0x000fe20000400000 */
[----:B------:R-:W-:Y:S02]  /*1a40*/  IMAD.MOV.U32 R7, RZ, RZ, 0x39aaaaab ;  /* 0x39aaaaabff077424 */ /* 0x000fe400078e00ff */
[----:B------:R-:W-:Y:S01]  /*1a50*/  IMAD.WIDE.U32 R4, R11, R14, c[0x0][0x168] ;  /* 0x00005a000b047625 */ /* 0x000fe200078e000e */
[----:B------:R-:W-:-:S03]  /*1a60*/  FFMA R8, R15, R12, R8 ;  /* 0x0000000c0f087223 */ /* 0x000fc60000000008 */
[----:B------:R-:W-:Y:S01]  /*1a70*/  IMAD.MOV.U32 R42, RZ, RZ, R4 ;  /* 0x000000ffff2a7224 */ /* 0x000fe200078e0004 */
[----:B------:R-:W-:Y:S01]  /*1a80*/  FFMA R8, R8, R7, 9.9999999747524270788e-07 ;  /* 0x358637bd08087423 */ /* 0x000fe20000000007 */
[----:B------:R-:W-:Y:S01]  /*1a90*/  IMAD.MOV.U32 R43, RZ, RZ, R5 ;  /* 0x000000ffff2b7224 */ /* 0x000fe200078e0005 */
[----:B------:R-:W-:Y:S01]  /*1aa0*/  FFMA R4, R9, R15, R6 ;  /* 0x0000000f09047223 */ /* 0x000fe20000000006 */
[----:B------:R-:W-:Y:S01]  /*1ab0*/  LOP3.LUT R5, R3, 0x3f, R0, 0xf8, !PT ;  /* 0x0000003f03057812 */ /* 0x000fe200078ef800 */
[----:B------:R0:W1:Y:S01]  /*1ac0*/  MUFU.RSQ R38, R8 ;  /* 0x0000000800267308 */ /* 0x0000620000001400 */
[----:B------:R-:W-:Y:S02]  /*1ad0*/  IMAD.MOV.U32 R6, RZ, RZ, 0x7f800000 ;  /* 0x7f800000ff067424 */ /* 0x000fe400078e00ff */
[----:B------:R-:W-:Y:S02]  /*1ae0*/  IMAD.MOV.U32 R3, RZ, RZ, 0x7f800000 ;  /* 0x7f800000ff037424 */ /* 0x000fe400078e00ff */
[----:B------:R-:W-:-:S03]  /*1af0*/  IMAD.MOV.U32 R7, RZ, RZ, 0x7f800000 ;  /* 0x7f800000ff077424 */ /* 0x000fc600078e00ff */
.L_x_1:
[----:B------:R-:W-:Y:S01]  /*1b00*/  IADD3 R57, R2, 0x40, R49 ;  /* 0x0000004002397810 */ /* 0x000fe20007ffe031 */
[----:B0-----:R0:W2:Y:S01]  /*1b10*/  LDG.E.EL.128 R8, [R46.64+0x1800] ;  /* 0x001800042e087981 */ /* 0x0010a2000c2e1d00 */
[----:B------:R-:W-:Y:S01]  /*1b20*/  IMAD.MOV.U32 R52, RZ, RZ, 0x2 ;  /* 0x00000002ff347424 */ /* 0x000fe200078e00ff */
[----:B------:R-:W-:Y:S01]  /*1b30*/  CS2R R12, SRZ ;  /* 0x00000000000c7805 */ /* 0x000fe2000001ff00 */
[----:B------:R-:W-:Y:S01]  /*1b40*/  CS2R R14, SRZ ;  /* 0x00000000000e7805 */ /* 0x000fe2000001ff00 */
[----:B------:R-:W3:Y:S01]  /*1b50*/  LDG.E.EL.128 R16, [R42.64+0x3000] ;  /* 0x003000042a107981 */ /* 0x000ee2000c2e1d00 */
[----:B------:R-:W-:-:S03]  /*1b60*/  IMAD.WIDE R58, R57, R52, c[0x0][0x160] ;  /* 0x00005800393a7625 */ /* 0x000fc600078e0234 */
[----:B------:R0:W4:Y:S04]  /*1b70*/  LDG.E.EL.128 R20, [R46.64] ;  /* 0x000000042e147981 */ /* 0x000128000c2e1d00 */
[----:B------:R-:W5:Y:S04]  /*1b80*/  LDG.E.EL.128 R24, [R42.64] ;  /* 0x000000042a187981 */ /* 0x000f68000c2e1d00 */
[----:B------:R-:W5:Y:S04]  /*1b90*/  @!P1 LDG.E.EF.128 R12, [R58.64] ;  /* 0x000000043a0c9981 */ /* 0x000f68000c0e1d00 */
[----:B------:R-:W5:Y:S04]  /*1ba0*/  LDG.E.EL.128 R28, [R42.64+0x3010] ;  /* 0x003010042a1c7981 */ /* 0x000f68000c2e1d00 */
[----:B------:R-:W5:Y:S01]  /*1bb0*/  LDG.E.EL.128 R32, [R42.64+0x10] ;  /* 0x000010042a207981 */ /* 0x000f62000c2e1d00 */
[----:B0-----:R-:W-:-:S05]  /*1bc0*/  IADD3 R46, P0, R46, 0x80, RZ ;  /* 0x000000802e2e7810 */ /* 0x001fca0007f1e0ff */
[----:B------:R-:W-:Y:S01]  /*1bd0*/  IMAD.X R47, RZ, RZ, R47, P0 ;  /* 0x000000ffff2f7224 */ /* 0x000fe200000e062f */
[----:B------:R-:W-:Y:S01]  /*1be0*/  FSETP.NAN.AND P0, PT, R6, R6, PT ;  /* 0x000000060600720b */ /* 0x000fe20003f08000 */
[----:B--2---:R-:W-:-:S04]  /*1bf0*/  IMAD.U32 R61, R8, 0x10000, RZ ;  /* 0x00010000083d7824 */ /* 0x004fc800078e00ff */
[----:B---3--:R-:W-:Y:S01]  /*1c00*/  FADD R16, R16, R61 ;  /* 0x0000003d10107221 */ /* 0x008fe20000000000 */
[----:B----4-:R-:W-:-:S04]  /*1c10*/  IMAD.U32 R61, R20, 0x10000, RZ ;  /* 0x00010000143d7824 */ /* 0x010fc800078e00ff */
[----:B-----5:R-:W-:Y:S01]  /*1c20*/  FADD R24, R24, R61 ;  /* 0x0000003d18187221 */ /* 0x020fe20000000000 */
[----:B------:R-:W-:-:S04]  /*1c30*/  IMAD.U32 R61, R12, 0x10000, RZ ;  /* 0x000100000c3d7824 */ /* 0x000fc800078e00ff */
[----:B------:R-:W-:Y:S01]  /*1c40*/  FADD R61, -R4, R61 ;  /* 0x0000003d043d7221 */ /* 0x000fe20000000100 */
[----:B------:R-:W-:Y:S01]  /*1c50*/  FADD R16, R16, 1 ;  /* 0x3f80000010107421 */ /* 0x000fe20000000000 */
[----:B------:R-:W-:Y:S02]  /*1c60*/  PRMT R8, R8, 0x7632, R8 ;  /* 0x0000763208087816 */ /* 0x000fe40000000008 */
[----:B-1----:R-:W-:-:S04]  /*1c70*/  FMUL R61, R38, R61 ;  /* 0x0000003d263d7220 */ /* 0x002fc80000400000 */
[----:B------:R-:W-:Y:S01]  /*1c80*/  FFMA R59, R61, R16, R24 ;  /* 0x000000103d3b7223 */ /* 0x000fe20000000018 */
[C---:B------:R-:W-:Y:S01]  /*1c90*/  IMAD.U32 R61, R9.reuse, 0x10000, RZ ;  /* 0x00010000093d7824 */ /* 0x040fe200078e00ff */
[----:B------:R-:W-:Y:S01]  /*1ca0*/  PRMT R9, R9, 0x7632, R9 ;  /* 0x0000763209097816 */ /* 0x000fe20000000009 */
[----:B------:R-:W-:Y:S01]  /*1cb0*/  IMAD.U32 R8, R8, 0x10000, RZ ;  /* 0x0001000008087824 */ /* 0x000fe200078e00ff */
[----:B------:R-:W-:Y:S02]  /*1cc0*/  PRMT R20, R20, 0x7632, R20 ;  /* 0x0000763214147816 */ /* 0x000fe40000000014 */
[----:B------:R-:W-:Y:S01]  /*1cd0*/  PRMT R12, R12, 0x7632, R12 ;  /* 0x000076320c0c7816 */ /* 0x000fe2000000000c */
[----:B------:R-:W-:Y:S01]  /*1ce0*/  IMAD.U32 R24, R9, 0x10000, RZ ;  /* 0x0001000009187824 */ /* 0x000fe200078e00ff */
[----:B------:R-:W-:Y:S01]  /*1cf0*/  FADD R16, R17, R8 ;  /* 0x0000000811107221 */ /* 0x000fe20000000000 */
[----:B------:R-:W-:Y:S02]  /*1d00*/  IMAD.U32 R17, R21, 0x10000, RZ ;  /* 0x0001000015117824 */ /* 0x000fe400078e00ff */
[----:B------:R-:W-:Y:S01]  /*1d10*/  IMAD.U32 R9, R13, 0x10000, RZ ;  /* 0x000100000d097824 */ /* 0x000fe200078e00ff */
[----:B------:R-:W-:Y:S01]  /*1d20*/  FADD R18, R18, R61 ;  /* 0x0000003d12127221 */ /* 0x000fe20000000000 */
[----:B------:R-:W-:Y:S01]  /*1d30*/  IMAD.U32 R20, R20, 0x10000, RZ ;  /* 0x0001000014147824 */ /* 0x000fe200078e00ff */
[----:B------:R-:W-:Y:S01]  /*1d40*/  FADD R26, R26, R17 ;  /* 0x000000111a1a7221 */ /* 0x000fe20000000000 */
[----:B------:R-:W-:Y:S01]  /*1d50*/  FADD R9, -R4, R9 ;  /* 0x0000000904097221 */ /* 0x000fe20000000100 */
[----:B------:R-:W-:Y:S01]  /*1d60*/  IMAD.U32 R17, R12, 0x10000, RZ ;  /* 0x000100000c117824 */ /* 0x000fe200078e00ff */
[--C-:B------:R-:W-:Y:S01]  /*1d70*/  FADD R25, R25, R20.reuse ;  /* 0x0000001419197221 */ /* 0x100fe20000000000 */
[----:B------:R-:W-:Y:S01]  /*1d80*/  FADD R18, R18, 1 ;  /* 0x3f80000012127421 */ /* 0x000fe20000000000 */
[----:B------:R-:W-:Y:S01]  /*1d90*/  FMUL R9, R38, R9 ;  /* 0x0000000926097220 */ /* 0x000fe20000400000 */
[----:B------:R-:W-:Y:S01]  /*1da0*/  PRMT R20, R21, 0x7632, R20 ;  /* 0x0000763215147816 */ /* 0x000fe20000000014 */
[----:B------:R-:W-:Y:S01]  /*1db0*/  FADD R21, -R4, R17 ;  /* 0x0000001104157221 */ /* 0x000fe20000000100 */
[C---:B------:R-:W-:Y:S01]  /*1dc0*/  PRMT R8, R14.reuse, 0x7632, R8 ;  /* 0x000076320e087816 */ /* 0x040fe20000000008 */
[----:B------:R-:W-:Y:S01]  /*1dd0*/  FFMA R9, R9, R18, R26 ;  /* 0x0000001209097223 */ /* 0x000fe2000000001a */
[----:B------:R-:W-:Y:S01]  /*1de0*/  IMAD.U32 R17, R14, 0x10000, RZ ;  /* 0x000100000e117824 */ /* 0x000fe200078e00ff */
[----:B------:R-:W-:Y:S01]  /*1df0*/  FADD R16, R16, 1 ;  /* 0x3f80000010107421 */ /* 0x000fe20000000000 */
[----:B------:R-:W-:Y:S01]  /*1e00*/  FMUL R14, R38, R21 ;  /* 0x00000015260e7220 */ /* 0x000fe20000400000 */
[----:B------:R-:W-:-:S03]  /*1e10*/  PRMT R18, R13, 0x7632, R18 ;  /* 0x000076320d127816 */ /* 0x000fc60000000012 */
[----:B------:R-:W-:Y:S02]  /*1e20*/  FFMA R14, R14, R16, R25 ;  /* 0x000000100e0e7223 */ /* 0x000fe40000000019 */
[----:B------:R-:W-:Y:S01]  /*1e30*/  IMAD.U32 R25, R18, 0x10000, RZ ;  /* 0x0001000012197824 */ /* 0x000fe200078e00ff */
[----:B------:R-:W-:-:S03]  /*1e40*/  FSETP.GEU.AND P2, PT, R6, R9, PT ;  /* 0x000000090600720b */ /* 0x000fc60003f4e000 */
[----:B------:R-:W-:Y:S01]  /*1e50*/  FADD R25, -R4, R25 ;  /* 0x0000001904197221 */ /* 0x000fe20000000100 */
[----:B------:R-:W-:Y:S01]  /*1e60*/  FADD R19, R19, R24 ;  /* 0x0000001813137221 */ /* 0x000fe20000000000 */
[----:B------:R-:W-:Y:S01]  /*1e70*/  IMAD.U32 R20, R20, 0x10000, RZ ;  /* 0x0001000014147824 */ /* 0x000fe200078e00ff */
[C---:B------:R-:W-:Y:S01]  /*1e80*/  PRMT R16, R10.reuse, 0x7632, R16 ;  /* 0x000076320a107816 */ /* 0x040fe20000000010 */
[----:B------:R-:W-:Y:S01]  /*1e90*/  IMAD.U32 R21, R10, 0x10000, RZ ;  /* 0x000100000a157824 */ /* 0x000fe200078e00ff */
[----:B------:R-:W-:Y:S01]  /*1ea0*/  FMUL R10, R38, R25 ;  /* 0x00000019260a7220 */ /* 0x000fe20000400000 */
[-C--:B------:R-:W-:Y:S01]  /*1eb0*/  FSEL R25, R6, R9.reuse, !P2 ;  /* 0x0000000906197208 */ /* 0x080fe20005000000 */
[----:B------:R-:W-:Y:S01]  /*1ec0*/  FADD R27, R27, R20 ;  /* 0x000000141b1b7221 */ /* 0x000fe20000000000 */
[----:B------:R-:W-:Y:S01]  /*1ed0*/  FSETP.GT.AND P3, PT, R55, R9, PT ;  /* 0x000000093700720b */ /* 0x000fe20003f64000 */
[----:B------:R-:W-:Y:S01]  /*1ee0*/  FADD R19, R19, 1 ;  /* 0x3f80000013137421 */ /* 0x000fe20000000000 */
[----:B------:R-:W-:Y:S01]  /*1ef0*/  FSETP.GEU.AND P4, PT, R54, R59, PT ;  /* 0x0000003b3600720b */ /* 0x000fe20003f8e000 */
[----:B------:R-:W-:Y:S01]  /*1f00*/  FADD R28, R28, R21 ;  /* 0x000000151c1c7221 */ /* 0x000fe20000000000 */
[----:B------:R-:W-:Y:S01]  /*1f10*/  @!P1 FSEL R6, R6, R25, P0 ;  /* 0x0000001906069208 */ /* 0x000fe20000000000 */
[----:B------:R-:W-:Y:S01]  /*1f20*/  FFMA R10, R10, R19, R27 ;  /* 0x000000130a0a7223 */ /* 0x000fe2000000001b */
[----:B------:R-:W-:-:S02]  /*1f30*/  FSETP.NAN.AND P2, PT, R55, R55, PT ;  /* 0x000000373700720b */ /* 0x000fc40003f48000 */
[----:B------:R-:W-:Y:S02]  /*1f40*/  FSEL R18, R55, R9, P3 ;  /* 0x0000000937127208 */ /* 0x000fe40001800000 */
[C---:B------:R-:W-:Y:S02]  /*1f50*/  FSETP.NAN.AND P0, PT, R54.reuse, R54, PT ;  /* 0x000000363600720b */ /* 0x040fe40003f08000 */
[----:B------:R-:W-:Y:S01]  /*1f60*/  FSEL R21, R54, R59, !P4 ;  /* 0x0000003b36157208 */ /* 0x000fe20006000000 */
[C---:B------:R-:W-:Y:S01]  /*1f70*/  IMAD.U32 R19, R22.reuse, 0x10000, RZ ;  /* 0x0001000016137824 */ /* 0x040fe200078e00ff */
[----:B------:R-:W-:Y:S02]  /*1f80*/  PRMT R20, R22, 0x7632, R20 ;  /* 0x0000763216147816 */ /* 0x000fe40000000014 */
[----:B------:R-:W-:Y:S02]  /*1f90*/  PRMT R13, R11, 0x7632, R13 ;  /* 0x000076320b0d7816 */ /* 0x000fe4000000000d */
[----:B------:R-:W-:-:S02]  /*1fa0*/  PRMT R22, R23, 0x7632, R22 ;  /* 0x0000763217167816 */ /* 0x000fc40000000016 */
[----:B------:R-:W-:Y:S02]  /*1fb0*/  PRMT R12, R15, 0x7632, R12 ;  /* 0x000076320f0c7816 */ /* 0x000fe4000000000c */
[----:B------:R-:W-:Y:S01]  /*1fc0*/  @!P1 FSEL R55, R55, R18, P2 ;  /* 0x0000001237379208 */ /* 0x000fe20001000000 */
[----:B------:R-:W-:Y:S01]  /*1fd0*/  IMAD.U32 R18, R16, 0x10000, RZ ;  /* 0x0001000010127824 */ /* 0x000fe200078e00ff */
[----:B------:R-:W-:Y:S01]  /*1fe0*/  @!P1 FSEL R54, R54, R21, P0 ;  /* 0x0000001536369208 */ /* 0x000fe20000000000 */
[----:B------:R-:W-:Y:S02]  /*1ff0*/  IMAD.U32 R21, R8, 0x10000, RZ ;  /* 0x0001000008157824 */ /* 0x000fe400078e00ff */
[----:B------:R-:W-:Y:S02]  /*2000*/  IMAD.U32 R15, R15, 0x10000, RZ ;  /* 0x000100000f0f7824 */ /* 0x000fe400078e00ff */
[----:B------:R-:W-:Y:S01]  /*2010*/  IMAD.U32 R11, R11, 0x10000, RZ ;  /* 0x000100000b0b7824 */ /* 0x000fe200078e00ff */
[----:B------:R-:W-:Y:S01]  /*2020*/  FADD R29, R29, R18 ;  /* 0x000000121d1d7221 */ /* 0x000fe20000000000 */
[----:B------:R-:W-:Y:S01]  /*2030*/  IMAD.U32 R16, R13, 0x10000, RZ ;  /* 0x000100000d107824 */ /* 0x000fe200078e00ff */
[----:B------:R-:W-:Y:S01]  /*2040*/  FADD R21, -R4, R21 ;  /* 0x0000001504157221 */ /* 0x000fe20000000100 */
[----:B------:R-:W-:Y:S01]  /*2050*/  IMAD.U32 R22, R22, 0x10000, RZ ;  /* 0x0001000016167824 */ /* 0x000fe200078e00ff */
[----:B------:R-:W-:Y:S01]  /*2060*/  FSETP.GEU.AND P5, PT, R3, R10, PT ;  /* 0x0000000a0300720b */ /* 0x000fe20003fae000 */
[----:B------:R-:W-:-:S02]  /*2070*/  IMAD.U32 R20, R20, 0x10000, RZ ;  /* 0x0001000014147824 */ /* 0x000fc400078e00ff */
[----:B------:R-:W-:Y:S01]  /*2080*/  IMAD.U32 R13, R12, 0x10000, RZ ;  /* 0x000100000c0d7824 */ /* 0x000fe200078e00ff */
[----:B------:R-:W-:Y:S01]  /*2090*/  FADD R11, R30, R11 ;  /* 0x0000000b1e0b7221 */ /* 0x000fe20000000000 */
[----:B------:R-:W-:Y:S01]  /*20a0*/  IMAD.U32 R23, R23, 0x10000, RZ ;  /* 0x0001000017177824 */ /* 0x000fe200078e00ff */
[C---:B------:R-:W-:Y:S01]  /*20b0*/  FADD R15, -R4.reuse, R15 ;  /* 0x0000000f040f7221 */ /* 0x040fe20000000100 */
[----:B------:R-:W-:Y:S01]  /*20c0*/  FADD R31, R31, R16 ;  /* 0x000000101f1f7221 */ /* 0x000fe20000000000 */
[----:B------:R-:W-:Y:S01]  /*20d0*/  FADD R35, R35, R22 ;  /* 0x0000001623237221 */ /* 0x000fe20000000000 */
[----:B------:R-:W-:Y:S01]  /*20e0*/  FADD R20, R33, R20 ;  /* 0x0000001421147221 */ /* 0x000fe20000000000 */
[----:B------:R-:W-:Y:S01]  /*20f0*/  FADD R13, -R4, R13 ;  /* 0x0000000d040d7221 */ /* 0x000fe20000000100 */
[----:B------:R-:W-:Y:S01]  /*2100*/  FADD R16, R29, 1 ;  /* 0x3f8000001d107421 */ /* 0x000fe20000000000 */
[----:B------:R-:W-:Y:S01]  /*2110*/  FMUL R21, R38, R21 ;  /* 0x0000001526157220 */ /* 0x000fe20000400000 */
[----:B------:R-:W-:Y:S01]  /*2120*/  FSEL R22, R3, R10, !P5 ;  /* 0x0000000a03167208 */ /* 0x000fe20006800000 */
[----:B------:R-:W-:Y:S01]  /*2130*/  FADD R34, R34, R23 ;  /* 0x0000001722227221 */ /* 0x000fe20000000000 */
[----:B------:R-:W-:Y:S01]  /*2140*/  FSETP.GT.AND P3, PT, R36, R59, PT ;  /* 0x0000003b2400720b */ /* 0x000fe20003f64000 */
[----:B------:R-:W-:Y:S01]  /*2150*/  FADD R11, R11, 1 ;  /* 0x3f8000000b0b7421 */ /* 0x000fe20000000000 */
[----:B------:R-:W-:Y:S01]  /*2160*/  FSETP.GEU.AND P5, PT, R7, R14, PT ;  /* 0x0000000e0700720b */ /* 0x000fe20003fae000 */
[C---:B------:R-:W-:Y:S01]  /*2170*/  FMUL R15, R38.reuse, R15 ;  /* 0x0000000f260f7220 */ /* 0x040fe20000400000 */
[----:B------:R-:W-:Y:S01]  /*2180*/  FADD R31, R31, 1 ;  /* 0x3f8000001f1f7421 */ /* 0x000fe20000000000 */
[----:B------:R-:W-:Y:S01]  /*2190*/  FMUL R8, R38, R13 ;  /* 0x0000000d26087220 */ /* 0x000fe20000400000 */
[----:B------:R-:W-:Y:S01]  /*21a0*/  FFMA R20, R21, R16, R20 ;  /* 0x0000001015147223 */ /* 0x000fe20000000014 */
[----:B------:R-:W-:Y:S01]  /*21b0*/  FSEL R25, R36, R59, P3 ;  /* 0x0000003b24197208 */ /* 0x000fe20001800000 */
[----:B------:R-:W-:Y:S01]  /*21c0*/  FFMA R15, R15, R11, R34 ;  /* 0x0000000b0f0f7223 */ /* 0x000fe20000000022 */
[----:B------:R-:W-:-:S02]  /*21d0*/  FSETP.GT.AND P4, PT, R37, R10, PT ;  /* 0x0000000a2500720b */ /* 0x000fc40003f84000 */
[-C--:B------:R-:W-:Y:S02]  /*21e0*/  FSEL R16, R7, R14.reuse, !P5 ;  /* 0x0000000e07107208 */ /* 0x080fe40006800000 */
[----:B------:R-:W-:Y:S02]  /*21f0*/  FSETP.NAN.AND P3, PT, R3, R3, PT ;  /* 0x000000030300720b */ /* 0x000fe40003f68000 */
[----:B------:R-:W-:Y:S01]  /*2200*/  FSETP.GT.AND P5, PT, R39, R14, PT ;  /* 0x0000000e2700720b */ /* 0x000fe20003fa4000 */
[----:B------:R-:W-:Y:S01]  /*2210*/  FFMA R18, R8, R31, R35 ;  /* 0x0000001f08127223 */ /* 0x000fe20000000023 */
[----:B------:R-:W-:Y:S01]  /*2220*/  FSEL R24, R37, R10, P4 ;  /* 0x0000000a25187208 */ /* 0x000fe20002000000 */
[----:B------:R-:W-:Y:S01]  /*2230*/  FADD R17, -R4, R17 ;  /* 0x0000001104117221 */ /* 0x000fe20000000100 */
[----:B------:R-:W-:Y:S02]  /*2240*/  F2FP.BF16.PACK_AB R8, R14, R59 ;  /* 0x0000003b0e08723e */ /* 0x000fe400000010ff */
[----:B------:R-:W-:-:S02]  /*2250*/  FSETP.NAN.AND P4, PT, R39, R39, PT ;  /* 0x000000272700720b */ /* 0x000fc40003f88000 */
[----:B------:R-:W-:Y:S02]  /*2260*/  FSEL R14, R39, R14, P5 ;  /* 0x0000000e270e7208 */ /* 0x000fe40002800000 */
[----:B------:R-:W-:Y:S02]  /*2270*/  @!P1 FSEL R3, R3, R22, P3 ;  /* 0x0000001603039208 */ /* 0x000fe40001800000 */
[----:B------:R-:W-:Y:S02]  /*2280*/  FSETP.NAN.AND P0, PT, R7, R7, PT ;  /* 0x000000070700720b */ /* 0x000fe40003f08000 */
[-C--:B------:R-:W-:Y:S02]  /*2290*/  FSETP.GEU.AND P3, PT, R53, R15.reuse, PT ;  /* 0x0000000f3500720b */ /* 0x080fe40003f6e000 */
[----:B------:R-:W-:Y:S01]  /*22a0*/  FSETP.GT.AND P5, PT, R40, R15, PT ;  /* 0x0000000f2800720b */ /* 0x000fe20003fa4000 */
[----:B------:R-:W-:Y:S01]  /*22b0*/  FADD R19, R32, R19 ;  /* 0x0000001320137221 */ /* 0x000fe20000000000 */
[----:B------:R-:W-:Y:S01]  /*22c0*/  FADD R28, R28, 1 ;  /* 0x3f8000001c1c7421 */ /* 0x000fe20000000000 */
[----:B------:R-:W-:Y:S01]  /*22d0*/  FMUL R12, R38, R17 ;  /* 0x00000011260c7220 */ /* 0x000fe20000400000 */
[----:B------:R-:W-:-:S02]  /*22e0*/  @!P1 FSEL R39, R39, R14, P4 ;  /* 0x0000000e27279208 */ /* 0x000fc40002000000 */
[-C--:B------:R-:W-:Y:S02]  /*22f0*/  F2FP.BF16.PACK_AB R11, R18, R15.reuse ;  /* 0x0000000f120b723e */ /* 0x080fe400000010ff */
[----:B------:R-:W-:Y:S02]  /*2300*/  @!P1 FSEL R7, R7, R16, P0 ;  /* 0x0000001007079208 */ /* 0x000fe40000000000 */
[-C--:B------:R-:W-:Y:S02]  /*2310*/  FSEL R14, R53, R15.reuse, !P3 ;  /* 0x0000000f350e7208 */ /* 0x080fe40005800000 */
[C---:B------:R-:W-:Y:S02]  /*2320*/  FSETP.NAN.AND P0, PT, R40.reuse, R40, PT ;  /* 0x000000282800720b */ /* 0x040fe40003f08000 */
[----:B------:R-:W-:Y:S01]  /*2330*/  FSEL R15, R40, R15, P5 ;  /* 0x0000000f280f7208 */ /* 0x000fe20002800000 */
[----:B------:R-:W-:Y:S01]  /*2340*/  FFMA R19, R12, R28, R19 ;  /* 0x0000001c0c137223 */ /* 0x000fe20000000013 */
[----:B------:R-:W-:-:S02]  /*2350*/  FSETP.NAN.AND P2, PT, R36, R36, PT ;  /* 0x000000242400720b */ /* 0x000fc40003f48000 */
[----:B------:R-:W-:Y:S02]  /*2360*/  @!P1 FSEL R40, R40, R15, P0 ;  /* 0x0000000f28289208 */ /* 0x000fe40000000000 */
[----:B------:R-:W-:Y:S02]  /*2370*/  @!P1 FSEL R36, R36, R25, P2 ;  /* 0x0000001924249208 */ /* 0x000fe40001000000 */
[----:B------:R-:W-:Y:S01]  /*2380*/  IADD3 R49, P0, R49, 0x40, RZ ;  /* 0x0000004031317810 */ /* 0x000fe20007f1e0ff */
[----:B------:R-:W-:Y:S01]  /*2390*/  IMAD.WIDE R12, R57, R52, c[0x0][0x178] ;  /* 0x00005e00390c7625 */ /* 0x000fe200078e0234 */
[----:B------:R-:W-:Y:S02]  /*23a0*/  FSETP.NAN.AND P2, PT, R37, R37, PT ;  /* 0x000000252500720b */ /* 0x000fe40003f48000 */
[----:B------:R-:W-:Y:S02]  /*23b0*/  F2FP.BF16.PACK_AB R9, R10, R9 ;  /* 0x000000090a09723e */ /* 0x000fe400000010ff */
[-C--:B------:R-:W-:Y:S01]  /*23c0*/  F2FP.BF16.PACK_AB R10, R20, R19.reuse ;  /* 0x00000013140a723e */ /* 0x080fe200000010ff */
[----:B------:R-:W-:Y:S01]  /*23d0*/  IMAD.X R56, RZ, RZ, R56, P0 ;  /* 0x000000ffff387224 */ /* 0x000fe200000e0638 */
[----:B------:R-:W-:-:S02]  /*23e0*/  FSETP.GEU.AND P4, PT, R44, R19, PT ;  /* 0x000000132c00720b */ /* 0x000fc40003f8e000 */
[----:B------:R-:W-:Y:S02]  /*23f0*/  @!P1 FSEL R37, R37, R24, P2 ;  /* 0x0000001825259208 */ /* 0x000fe40001000000 */
[----:B------:R-:W-:Y:S01]  /*2400*/  FSETP.GT.AND P3, PT, R48, R19, PT ;  /* 0x000000133000720b */ /* 0x000fe20003f64000 */
[----:B------:R0:W-:Y:S01]  /*2410*/  @!P1 STG.E.128 [R12.64], R8 ;  /* 0x000000080c009986 */ /* 0x0001e2000c101d04 */
[----:B------:R-:W-:Y:S02]  /*2420*/  FSETP.NAN.AND P2, PT, R53, R53, PT ;  /* 0x000000353500720b */ /* 0x000fe40003f48000 */
[----:B------:R-:W-:Y:S02]  /*2430*/  ISETP.GE.U32.AND P0, PT, R49, 0xbc0, PT ;  /* 0x00000bc03100780c */ /* 0x000fe40003f06070 */
[----:B------:R-:W-:Y:S02]  /*2440*/  @!P1 FSEL R53, R53, R14, P2 ;  /* 0x0000000e35359208 */ /* 0x000fe40001000000 */
[----:B------:R-:W-:-:S02]  /*2450*/  ISETP.GE.U32.AND.EX P0, PT, R56, RZ, PT, P0 ;  /* 0x000000ff3800720c */ /* 0x000fc40003f06100 */
[----:B------:R-:W-:Y:S02]  /*2460*/  FSETP.GT.AND P2, PT, R41, R18, PT ;  /* 0x000000122900720b */ /* 0x000fe40003f44000 */
[C---:B------:R-:W-:Y:S02]  /*2470*/  FSETP.NAN.AND P5, PT, R44.reuse, R44, PT ;  /* 0x0000002c2c00720b */ /* 0x040fe40003fa8000 */
[-C--:B0-----:R-:W-:Y:S02]  /*2480*/  FSEL R9, R44, R19.reuse, !P4 ;  /* 0x000000132c097208 */ /* 0x081fe40006000000 */
[----:B------:R-:W-:Y:S02]  /*2490*/  FSEL R19, R48, R19, P3 ;  /* 0x0000001330137208 */ /* 0x000fe40001800000 */
[----:B------:R-:W-:Y:S02]  /*24a0*/  FSETP.GEU.AND P3, PT, R51, R18, PT ;  /* 0x000000123300720b */ /* 0x000fe40003f6e000 */
[----:B------:R-:W-:-:S02]  /*24b0*/  FSETP.GEU.AND P6, PT, R45, R20, PT ;  /* 0x000000142d00720b */ /* 0x000fc40003fce000 */
[-C--:B------:R-:W-:Y:S02]  /*24c0*/  FSEL R10, R51, R18.reuse, !P3 ;  /* 0x00000012330a7208 */ /* 0x080fe40005800000 */
[----:B------:R-:W-:Y:S02]  /*24d0*/  FSEL R18, R41, R18, P2 ;  /* 0x0000001229127208 */ /* 0x000fe40001000000 */
[----:B------:R-:W-:Y:S02]  /*24e0*/  FSETP.NAN.AND P4, PT, R48, R48, PT ;  /* 0x000000303000720b */ /* 0x000fe40003f88000 */
[-C--:B------:R-:W-:Y:S02]  /*24f0*/  FSETP.GT.AND P2, PT, R50, R20.reuse, PT ;  /* 0x000000143200720b */ /* 0x080fe40003f44000 */
[----:B------:R-:W-:Y:S02]  /*2500*/  @!P1 FSEL R44, R44, R9, P5 ;  /* 0x000000092c2c9208 */ /* 0x000fe40002800000 */
[----:B------:R-:W-:-:S02]  /*2510*/  FSEL R8, R45, R20, !P6 ;  /* 0x000000142d087208 */ /* 0x000fc40007000000 */
[----:B------:R-:W-:Y:S02]  /*2520*/  @!P1 FSEL R48, R48, R19, P4 ;  /* 0x0000001330309208 */ /* 0x000fe40002000000 */
[----:B------:R-:W-:Y:S02]  /*2530*/  FSEL R9, R50, R20, P2 ;  /* 0x0000001432097208 */ /* 0x000fe40001000000 */
[----:B------:R-:W-:Y:S02]  /*2540*/  IADD3 R42, P6, R42, 0x100, RZ ;  /* 0x000001002a2a7810 */ /* 0x000fe40007fde0ff */
[----:B------:R-:W-:Y:S02]  /*2550*/  FSETP.NAN.AND P5, PT, R51, R51, PT ;  /* 0x000000333300720b */ /* 0x000fe40003fa8000 */
[----:B------:R-:W-:Y:S02]  /*2560*/  FSETP.NAN.AND P4, PT, R41, R41, PT ;  /* 0x000000292900720b */ /* 0x000fe40003f88000 */
[----:B------:R-:W-:-:S02]  /*2570*/  FSETP.NAN.AND P3, PT, R45, R45, PT ;  /* 0x0000002d2d00720b */ /* 0x000fc40003f68000 */
[C---:B------:R-:W-:Y:S01]  /*2580*/  FSETP.NAN.AND P2, PT, R50.reuse, R50, PT ;  /* 0x000000323200720b */ /* 0x040fe20003f48000 */
[----:B------:R-:W-:Y:S01]  /*2590*/  IMAD.X R43, RZ, RZ, R43, P6 ;  /* 0x000000ffff2b7224 */ /* 0x000fe200030e062b */
[----:B------:R-:W-:Y:S02]  /*25a0*/  @!P1 FSEL R51, R51, R10, P5 ;  /* 0x0000000a33339208 */ /* 0x000fe40002800000 */
[----:B------:R-:W-:Y:S02]  /*25b0*/  @!P1 FSEL R41, R41, R18, P4 ;  /* 0x0000001229299208 */ /* 0x000fe40002000000 */
[----:B------:R-:W-:Y:S02]  /*25c0*/  @!P1 FSEL R45, R45, R8, P3 ;  /* 0x000000082d2d9208 */ /* 0x000fe40001800000 */
[----:B------:R-:W-:Y:S01]  /*25d0*/  @!P1 FSEL R50, R50, R9, P2 ;  /* 0x0000000932329208 */ /* 0x000fe20001000000 */
[----:B------:R-:W-:Y:S05]  /*25e0*/  @!P0 BRA `(.L_x_1) ;  /* 0xfffff51000008947 */ /* 0x000fea000383ffff */
[C---:B------:R-:W-:Y:S01]  /*25f0*/  FSETP.NAN.AND P0, PT, R54.reuse, R54, PT ;  /* 0x000000363600720b */ /* 0x040fe20003f08000 */
[----:B------:R-:W-:Y:S01]  /*2600*/  IMAD.WIDE R10, R5, R52, c[0x0][0x190] ;  /* 0x00006400050a7625 */ /* 0x000fe200078e0234 */
[----:B------:R-:W-:-:S02]  /*2610*/  FSETP.GEU.AND P2, PT, R54, R7, PT ;  /* 0x000000073600720b */ /* 0x000fc40003f4e000 */
[----:B------:R-:W-:Y:S01]  /*2620*/  FSEL R7, R54, R7, P0 ;  /* 0x0000000736077208 */ /* 0x000fe20000000000 */
[CC--:B------:R-:W-:Y:S01]  /*2630*/  IMAD.WIDE R12, R5.reuse, R52.reuse, c[0x0][0x198] ;  /* 0x00006600050c7625 */ /* 0x0c0fe200078e0234 */
[----:B------:R-:W-:Y:S02]  /*2640*/  FSETP.GT.AND P0, PT, R36, R39, PT ;  /* 0x000000272400720b */ /* 0x000fe40003f04000 */
[----:B------:R-:W-:Y:S01]  /*2650*/  FSEL R54, R54, R7, !P2 ;  /* 0x0000000736367208 */ /* 0x000fe20005000000 */
[----:B------:R-:W-:Y:S01]  /*2660*/  IMAD.WIDE R14, R5, R52, c[0x0][0x1a0] ;  /* 0x00006800050e7625 */ /* 0x000fe200078e0234 */
[----:B------:R-:W-:Y:S02]  /*2670*/  FSETP.NAN.AND P2, PT, R36, R36, PT ;  /* 0x000000242400720b */ /* 0x000fe40003f48000 */
[----:B------:R-:W-:Y:S02]  /*2680*/  FSETP.GEU.AND P3, PT, R54, R6, PT ;  /* 0x000000063600720b */ /* 0x000fe40003f6e000 */
[----:B------:R-:W-:-:S02]  /*2690*/  FSEL R39, R36, R39, P2 ;  /* 0x0000002724277208 */ /* 0x000fc40001000000 */
[----:B------:R-:W-:Y:S02]  /*26a0*/  SHF.R.U32.HI R9, RZ, 0x3, R0 ;  /* 0x00000003ff097819 */ /* 0x000fe40000011600 */
[----:B------:R-:W-:Y:S02]  /*26b0*/  FSEL R36, R36, R39, P0 ;  /* 0x0000002724247208 */ /* 0x000fe40000000000 */
[----:B------:R-:W-:Y:S02]  /*26c0*/  FSETP.NAN.AND P0, PT, R54, R54, PT ;  /* 0x000000363600720b */ /* 0x000fe40003f08000 */
[----:B------:R-:W-:Y:S02]  /*26d0*/  FSETP.GT.AND P2, PT, R36, R55, PT ;  /* 0x000000372400720b */ /* 0x000fe40003f44000 */
[----:B------:R-:W-:Y:S02]  /*26e0*/  SGXT.U32 R9, R9, 0x6 ;  /* 0x000000060909781a */ /* 0x000fe40000000000 */
[----:B------:R-:W-:-:S02]  /*26f0*/  @P3 FSEL R54, R54, R6, P0 ;  /* 0x0000000636363208 */ /* 0x000fc40000000000 */
[----:B------:R-:W-:Y:S02]  /*2700*/  FSETP.NAN.AND P0, PT, R36, R36, PT ;  /* 0x000000242400720b */ /* 0x000fe40003f08000 */
[----:B------:R-:W-:Y:S02]  /*2710*/  FSETP.GEU.AND P3, PT, R54, R3, PT ;  /* 0x000000033600720b */ /* 0x000fe40003f6e000 */
[----:B------:R-:W-:-:S03]  /*2720*/  LOP3.LUT R8, R0, 0x3f, RZ, 0xc0, !PT ;  /* 0x0000003f00087812 */ /* 0x000fc600078ec0ff */
[----:B------:R-:W-:Y:S02]  /*2730*/  @!P2 FSEL R36, R36, R55, P0 ;  /* 0x000000372424a208 */ /* 0x000fe40000000000 */
[----:B------:R-:W-:Y:S02]  /*2740*/  FSETP.NAN.AND P0, PT, R54, R54, PT ;  /* 0x000000363600720b */ /* 0x000fe40003f08000 */
[----:B------:R-:W-:-:S04]  /*2750*/  FSETP.GT.AND P2, PT, R36, R37, PT ;  /* 0x000000252400720b */ /* 0x000fc80003f44000 */
[----:B------:R-:W-:Y:S02]  /*2760*/  @P3 FSEL R54, R54, R3, P0 ;  /* 0x0000000336363208 */ /* 0x000fe40000000000 */
[----:B------:R-:W-:Y:S02]  /*2770*/  FSETP.NAN.AND P0, PT, R36, R36, PT ;  /* 0x000000242400720b */ /* 0x000fe40003f08000 */
[----:B------:R-:W-:-:S05]  /*2780*/  FSETP.GEU.AND P3, PT, R54, R44, PT ;  /* 0x0000002c3600720b */ /* 0x000fca0003f6e000 */
        /* <DEDUP_REMOVED lines=22> */
[----:B------:R-:W-:-:S03]  /*28f0*/  FSETP.NAN.AND P0, PT, R36, R36, PT ;  /* 0x000000242400720b */ /* 0x000fc60003f08000 */
[----:B------:R-:W0:Y:S04]  /*2900*/  SHFL.BFLY PT, R3, R54, 0x4, 0x1f ;  /* 0x0c801f0036037f89 */ /* 0x000e2800000e0000 */
[----:B------:R-:W-:Y:S02]  /*2910*/  @!P2 FSEL R36, R36, R41, P0 ;  /* 0x000000292424a208 */ /* 0x000fe40000000000 */
[----:B------:R-:W-:Y:S02]  /*2920*/  FSETP.NAN.AND P0, PT, R54, R54, PT ;  /* 0x000000363600720b */ /* 0x000fe40003f08000 */
[----:B------:R-:W-:Y:S01]  /*2930*/  FSETP.NAN.AND P2, PT, R36, R36, PT ;  /* 0x000000242400720b */ /* 0x000fe20003f48000 */
[----:B------:R-:W1:Y:S01]  /*2940*/  SHFL.BFLY PT, R7, R36, 0x4, 0x1f ;  /* 0x0c801f0024077f89 */ /* 0x000e6200000e0000 */
[----:B0-----:R-:W-:-:S09]  /*2950*/  FSETP.GEU.AND P3, PT, R54, R3, PT ;  /* 0x000000033600720b */ /* 0x001fd20003f6e000 */
[----:B------:R-:W-:-:S05]  /*2960*/  @!P0 FSEL R54, R54, R3, !P3 ;  /* 0x0000000336368208 */ /* 0x000fca0005800000 */
[----:B------:R-:W0:Y:S01]  /*2970*/  SHFL.BFLY PT, R3, R54, 0x2, 0x1f ;  /* 0x0c401f0036037f89 */ /* 0x000e2200000e0000 */
[----:B-1----:R-:W-:-:S04]  /*2980*/  FSETP.GT.AND P0, PT, R36, R7, PT ;  /* 0x000000072400720b */ /* 0x002fc80003f04000 */
[----:B------:R-:W-:Y:S02]  /*2990*/  @!P2 FSEL R36, R36, R7, P0 ;  /* 0x000000072424a208 */ /* 0x000fe40000000000 */
[----:B------:R-:W-:-:S03]  /*29a0*/  FSETP.NAN.AND P0, PT, R54, R54, PT ;  /* 0x000000363600720b */ /* 0x000fc60003f08000 */
[----:B------:R-:W1:Y:S01]  /*29b0*/  SHFL.BFLY PT, R7, R36, 0x2, 0x1f ;  /* 0x0c401f0024077f89 */ /* 0x000e6200000e0000 */
[----:B0-----:R-:W-:Y:S02]  /*29c0*/  FSETP.GEU.AND P3, PT, R54, R3, PT ;  /* 0x000000033600720b */ /* 0x001fe40003f6e000 */
[----:B-1----:R-:W-:-:S11]  /*29d0*/  FSETP.GT.AND P2, PT, R36, R7, PT ;  /* 0x000000072400720b */ /* 0x002fd60003f44000 */
[----:B------:R-:W-:Y:S02]  /*29e0*/  @P3 FSEL R54, R54, R3, P0 ;  /* 0x0000000336363208 */ /* 0x000fe40000000000 */
[----:B------:R-:W-:-:S03]  /*29f0*/  FSETP.NAN.AND P0, PT, R36, R36, PT ;  /* 0x000000242400720b */ /* 0x000fc60003f08000 */
[----:B------:R-:W0:Y:S01]  /*2a00*/  SHFL.BFLY PT, R3, R54, 0x1, 0x1f ;  /* 0x0c201f0036037f89 */ /* 0x000e2200000e0000 */
[----:B------:R-:W-:Y:S02]  /*2a10*/  @!P2 FSEL R36, R36, R7, P0 ;  /* 0x000000072424a208 */ /* 0x000fe40000000000 */
[----:B------:R-:W-:-:S03]  /*2a20*/  FSETP.NAN.AND P0, PT, R54, R54, PT ;  /* 0x000000363600720b */ /* 0x000fc60003f08000 */
[----:B------:R-:W1:Y:S01]  /*2a30*/  SHFL.BFLY PT, R7, R36, 0x1, 0x1f ;  /* 0x0c201f0024077f89 */ /* 0x000e6200000e0000 */
[----:B0-----:R-:W-:Y:S02]  /*2a40*/  FSETP.GEU.AND P3, PT, R54, R3, PT ;  /* 0x000000033600720b */ /* 0x001fe40003f6e000 */
[----:B-1----:R-:W-:-:S11]  /*2a50*/  FSETP.GT.AND P2, PT, R36, R7, PT ;  /* 0x000000072400720b */ /* 0x002fd60003f44000 */
[----:B------:R-:W-:Y:S02]  /*2a60*/  @P3 FSEL R54, R54, R3, P0 ;  /* 0x0000000336363208 */ /* 0x000fe40000000000 */
[----:B------:R-:W-:Y:S02]  /*2a70*/  FSETP.NAN.AND P0, PT, R36, R36, PT ;  /* 0x000000242400720b */ /* 0x000fe40003f08000 */
[C---:B------:R-:W-:Y:S01]  /*2a80*/  FSETP.GE.AND P3, PT, R54.reuse, RZ, PT ;  /* 0x000000ff3600720b */ /* 0x040fe20003f66000 */
[----:B------:R-:W-:Y:S03]  /*2a90*/  STS [R9.X4], R54 ;  /* 0x0000003609007388 */ /* 0x000fe60000004800 */
[----:B------:R-:W-:Y:S02]  /*2aa0*/  FSEL R3, R54, RZ, !P3 ;  /* 0x000000ff36037208 */ /* 0x000fe40005800000 */
[----:B------:R-:W-:Y:S01]  /*2ab0*/  @!P2 FSEL R36, R36, R7, P0 ;  /* 0x000000072424a208 */ /* 0x000fe20000000000 */
[----:B------:R-:W-:Y:S02]  /*2ac0*/  BAR.SYNC.DEFER_BLOCKING 0x0 ;  /* 0x0000000000007b1d */ /* 0x000fe40000010000 */
[----:B------:R-:W-:Y:S01]  /*2ad0*/  FADD R6, RZ, -R3 ;  /* 0x80000003ff067221 */ /* 0x000fe20000000000 */
[----:B------:R-:W-:-:S04]  /*2ae0*/  FSETP.GTU.AND P0, PT, R36, RZ, PT ;  /* 0x000000ff2400720b */ /* 0x000fc80003f0c000 */
[----:B------:R-:W-:Y:S02]  /*2af0*/  FSETP.NAN.AND P2, PT, R6, R6, PT ;  /* 0x000000060600720b */ /* 0x000fe40003f48000 */
[----:B------:R-:W-:-:S04]  /*2b00*/  FSEL R7, R36, RZ, P0 ;  /* 0x000000ff24077208 */ /* 0x000fc80000000000 */
[----:B------:R-:W-:-:S07]  /*2b10*/  FSETP.GT.AND P0, PT, R6, R7, PT ;  /* 0x000000070600720b */ /* 0x000fce0003f04000 */
[----:B------:R-:W-:Y:S02]  /*2b20*/  @!P2 FSEL R6, R6, R7, P0 ;  /* 0x000000070606a208 */ /* 0x000fe40000000000 */
[----:B------:R-:W-:Y:S01]  /*2b30*/  LOP3.LUT P0, RZ, R0, 0x1c0, RZ, 0xc0, !PT ;  /* 0x000001c000ff7812 */ /* 0x000fe2000780c0ff */
[----:B------:R-:W-:Y:S02]  /*2b40*/  LDS R3, [R8.X4] ;  /* 0x0000000008037984 */ /* 0x000fe40000004800 */
[----:B------:R-:W-:Y:S02]  /*2b50*/  FMUL R16, R6, 0.0078740157186985015869 ;  /* 0x3c01020406107820 */ /* 0x000fe40000400000 */
[----:B------:R-:W-:Y:S01]  /*2b60*/  BAR.SYNC.DEFER_BLOCKING 0x0 ;  /* 0x0000000000007b1d */ /* 0x000fe20000010000 */
[C---:B------:R-:W-:Y:S01]  /*2b70*/  ISETP.LT.AND P0, PT, R5.reuse, 0xe10, !P0 ;  /* 0x00000e100500780c */ /* 0x040fe20004701270 */
[----:B------:R-:W-:Y:S01]  /*2b80*/  IMAD.WIDE R6, R5, R52, c[0x0][0x180] ;  /* 0x0000600005067625 */ /* 0x000fe200078e0234 */
[----:B------:R-:W-:-:S02]  /*2b90*/  FSETP.GT.AND P2, PT, R16, 9.9999997473787516356e-06, PT ;  /* 0x3727c5ac1000780b */ /* 0x000fc40003f44000 */
[----:B------:R-:W-:-:S11]  /*2ba0*/  FSETP.NAN.AND P3, PT, R16, R16, PT ;  /* 0x000000101000720b */ /* 0x000fd60003f68000 */
[----:B------:R-:W-:-:S04]  /*2bb0*/  @!P2 FSEL R16, R16, 9.9999997473787516356e-06, P3 ;  /* 0x3727c5ac1010a808 */ /* 0x000fc80001800000 */
[C---:B------:R-:W-:Y:S02]  /*2bc0*/  FSETP.GT.AND P2, PT, |R16|.reuse, 8.50705917302346158658e+37, PT ;  /* 0x7e8000001000780b */ /* 0x040fe40003f44200 */
[C---:B------:R-:W-:Y:S01]  /*2bd0*/  FSETP.GEU.AND P3, PT, |R16|.reuse, 1.175494350822287508e-38, PT ;  /* 0x008000001000780b */ /* 0x040fe20003f6e200 */
[----:B------:R-:W-:Y:S04]  /*2be0*/  STS [R9.X4], R36 ;  /* 0x0000002409007388 */ /* 0x000fe80000004800 */
[----:B------:R-:W-:Y:S06]  /*2bf0*/  BAR.SYNC.DEFER_BLOCKING 0x0 ;  /* 0x0000000000007b1d */ /* 0x000fec0000010000 */
[----:B------:R-:W-:-:S04]  /*2c00*/  @P2 FMUL R16, R16, 0.25 ;  /* 0x3e80000010102820 */ /* 0x000fc80000400000 */
[----:B------:R-:W-:-:S04]  /*2c10*/  @!P3 FMUL R16, R16, 16777216 ;  /* 0x4b8000001010b820 */ /* 0x000fc80000400000 */
[----:B------:R-:W0:Y:S01]  /*2c20*/  MUFU.RCP R0, R16 ;  /* 0x0000001000007308 */ /* 0x000e220000001000 */
[----:B------:R1:W2:Y:S02]  /*2c30*/  LDS R4, [R8.X4] ;  /* 0x0000000008047984 */ /* 0x0002a40000004800 */
[----:B-1----:R-:W-:-:S04]  /*2c40*/  IMAD.WIDE R8, R5, R52, c[0x0][0x188] ;  /* 0x0000620005087625 */ /* 0x002fc800078e0234 */
[----:B------:R-:W-:Y:S01]  /*2c50*/  IMAD.WIDE R52, R5, R52, c[0x0][0x1a8] ;  /* 0x00006a0005347625 */ /* 0x000fe200078e0234 */
[----:B--2---:R-:W-:-:S04]  /*2c60*/  F2FP.BF16.PACK_AB R3, R4, R3 ;  /* 0x000000030403723e */ /* 0x004fc800000010ff */
[C---:B------:R-:W-:Y:S01]  /*2c70*/  PRMT R4, R3.reuse, 0x7632, R4 ;  /* 0x0000763203047816 */ /* 0x040fe20000000004 */
[----:B------:R1:W-:Y:S01]  /*2c80*/  @P0 STG.E.U16 [R6.64], R3 ;  /* 0x0000000306000986 */ /* 0x0003e2000c101504 */
[C---:B------:R-:W-:Y:S02]  /*2c90*/  PRMT R5, R3.reuse, 0x7610, R5 ;  /* 0x0000761003057816 */ /* 0x040fe40000000005 */
[C---:B------:R-:W-:Y:S01]  /*2ca0*/  PRMT R17, R3.reuse, 0x7610, R17 ;  /* 0x0000761003117816 */ /* 0x040fe20000000011 */
[----:B------:R2:W-:Y:S01]  /*2cb0*/  @P0 STG.E.U16 [R8.64], R4 ;  /* 0x0000000408000986 */ /* 0x0005e2000c101504 */
[----:B------:R-:W-:-:S03]  /*2cc0*/  PRMT R26, R3, 0x7632, R26 ;  /* 0x00007632031a7816 */ /* 0x000fc6000000001a */
[----:B------:R3:W-:Y:S01]  /*2cd0*/  @P0 STG.E.U16 [R10.64], R5 ;  /* 0x000000050a000986 */ /* 0x0007e2000c101504 */
[----:B-1----:R-:W-:Y:S01]  /*2ce0*/  PRMT R7, R3, 0x7632, R7 ;  /* 0x0000763203077816 */ /* 0x002fe20000000007 */
[----:B------:R-:W-:Y:S02]  /*2cf0*/  IMAD.MOV.U32 R3, RZ, RZ, 0x3e800000 ;  /* 0x3e800000ff037424 */ /* 0x000fe400078e00ff */
[----:B--2---:R-:W-:Y:S02]  /*2d00*/  IMAD.MOV.U32 R9, RZ, RZ, -0x40 ;  /* 0xffffffc0ff097424 */ /* 0x004fe400078e00ff */
[----:B------:R3:W-:Y:S01]  /*2d10*/  @P0 STG.E.U16 [R12.64], R7 ;  /* 0x000000070c000986 */ /* 0x0007e2000c101504 */
[----:B------:R-:W-:Y:S01]  /*2d20*/  FSEL R3, R3, 1, P2 ;  /* 0x3f80000003037808 */ /* 0x000fe20001000000 */
[----:B------:R-:W-:Y:S02]  /*2d30*/  IMAD.MOV.U32 R8, RZ, RZ, -0x1 ;  /* 0xffffffffff087424 */ /* 0x000fe400078e00ff */
[----:B------:R3:W-:Y:S02]  /*2d40*/  @P0 STG.E.U16 [R14.64], R17 ;  /* 0x000000110e000986 */ /* 0x0007e4000c101504 */
[----:B------:R-:W-:-:S02]  /*2d50*/  @!P3 FMUL R3, R3, 16777216 ;  /* 0x4b8000000303b820 */ /* 0x000fc40000400000 */
[----:B------:R3:W-:Y:S02]  /*2d60*/  @P0 STG.E.U16 [R52.64], R26 ;  /* 0x0000001a34000986 */ /* 0x0007e4000c101504 */
[----:B0-----:R-:W-:Y:S02]  /*2d70*/  FMUL R0, R0, R3 ;  /* 0x0000000300007220 */ /* 0x001fe40000400000 */
.L_x_2:
[----:B------:R-:W-:Y:S01]  /*2d80*/  IADD3 R3, P0, R9, 0x40, RZ ;  /* 0x0000004009037810 */ /* 0x000fe20007f1e0ff */
[----:B0--3--:R-:W-:Y:S01]  /*2d90*/  IMAD.MOV.U32 R10, RZ, RZ, 0x2 ;  /* 0x00000002ff0a7424 */ /* 0x009fe200078e00ff */
[----:B------:R-:W-:Y:S01]  /*2da0*/  CS2R R4, SRZ ;  /* 0x0000000000047805 */ /* 0x000fe2000001ff00 */
[----:B------:R-:W-:Y:S02]  /*2db0*/  CS2R R6, SRZ ;  /* 0x0000000000067805 */ /* 0x000fe4000001ff00 */
[----:B------:R-:W-:-:S04]  /*2dc0*/  IMAD.IADD R9, R2, 0x1, R3 ;  /* 0x0000000102097824 */ /* 0x000fc800078e0203 */
[----:B------:R-:W-:-:S05]  /*2dd0*/  IMAD.WIDE R10, R9, R10, c[0x0][0x178] ;  /* 0x00005e00090a7625 */ /* 0x000fca00078e020a */
[----:B------:R-:W2:Y:S01]  /*2de0*/  @!P1 LDG.E.EF.128 R4, [R10.64] ;  /* 0x000000040a049981 */ /* 0x000ea2000c0e1d00 */
[----:B------:R-:W-:Y:S01]  /*2df0*/  IMAD.X R8, RZ, RZ, R8, P0 ;  /* 0x000000ffff087224 */ /* 0x000fe200000e0608 */
[----:B------:R-:W-:-:S04]  /*2e00*/  ISETP.GE.U32.AND P0, PT, R3, 0xbc0, PT ;  /* 0x00000bc00300780c */ /* 0x000fc80003f06070 */
[----:B------:R-:W-:Y:S01]  /*2e10*/  ISETP.GE.U32.AND.EX P0, PT, R8, RZ, PT, P0 ;  /* 0x000000ff0800720c */ /* 0x000fe20003f06100 */
[C---:B--2---:R-:W-:Y:S01]  /*2e20*/  IMAD.U32 R13, R4.reuse, 0x10000, RZ ;  /* 0x00010000040d7824 */ /* 0x044fe200078e00ff */
[----:B------:R-:W-:Y:S01]  /*2e30*/  PRMT R4, R4, 0x7632, R4 ;  /* 0x0000763204047816 */ /* 0x000fe20000000004 */
[C---:B------:R-:W-:Y:S01]  /*2e40*/  IMAD.U32 R15, R6.reuse, 0x10000, RZ ;  /* 0x00010000060f7824 */ /* 0x040fe200078e00ff */
[----:B------:R-:W-:Y:S01]  /*2e50*/  PRMT R6, R6, 0x7632, R6 ;  /* 0x0000763206067816 */ /* 0x000fe20000000006 */
[C---:B------:R-:W-:Y:S01]  /*2e60*/  FMUL R12, R0.reuse, R13 ;  /* 0x0000000d000c7220 */ /* 0x040fe20000400000 */
[C---:B------:R-:W-:Y:S01]  /*2e70*/  IMAD.U32 R13, R5.reuse, 0x10000, RZ ;  /* 0x00010000050d7824 */ /* 0x040fe200078e00ff */
[----:B------:R-:W-:Y:S01]  /*2e80*/  FMUL R15, R0, R15 ;  /* 0x0000000f000f7220 */ /* 0x000fe20000400000 */
[----:B------:R-:W-:Y:S01]  /*2e90*/  IMAD.U32 R11, R4, 0x10000, RZ ;  /* 0x00010000040b7824 */ /* 0x000fe200078e00ff */
[----:B------:R-:W-:Y:S01]  /*2ea0*/  PRMT R5, R5, 0x7632, R5 ;  /* 0x0000763205057816 */ /* 0x000fe20000000005 */
[C---:B------:R-:W-:Y:S01]  /*2eb0*/  FMUL R14, R0.reuse, R13 ;  /* 0x0000000d000e7220 */ /* 0x040fe20000400000 */
[----:B------:R-:W0:Y:S01]  /*2ec0*/  FRND R12, R12 ;  /* 0x0000000c000c7307 */ /* 0x000e220000201000 */
[----:B------:R-:W-:Y:S01]  /*2ed0*/  IMAD.U32 R13, R7, 0x10000, RZ ;  /* 0x00010000070d7824 */ /* 0x000fe200078e00ff */
[C---:B------:R-:W-:Y:S01]  /*2ee0*/  FMUL R11, R0.reuse, R11 ;  /* 0x0000000b000b7220 */ /* 0x040fe20000400000 */
[----:B------:R-:W-:Y:S01]  /*2ef0*/  IMAD.U32 R5, R5, 0x10000, RZ ;  /* 0x0001000005057824 */ /* 0x000fe200078e00ff */
[----:B------:R-:W-:Y:S01]  /*2f00*/  PRMT R7, R7, 0x7632, R7 ;  /* 0x0000763207077816 */ /* 0x000fe20000000007 */
[----:B------:R-:W-:-:S02]  /*2f10*/  FMUL R13, R0, R13 ;  /* 0x0000000d000d7220 */ /* 0x000fc40000400000 */
[----:B------:R-:W-:Y:S01]  /*2f20*/  FMUL R4, R0, R5 ;  /* 0x0000000500047220 */ /* 0x000fe20000400000 */
[----:B------:R-:W1:Y:S01]  /*2f30*/  FRND R14, R14 ;  /* 0x0000000e000e7307 */ /* 0x000e620000201000 */
[----:B------:R-:W-:Y:S02]  /*2f40*/  IMAD.U32 R5, R6, 0x10000, RZ ;  /* 0x0001000006057824 */ /* 0x000fe400078e00ff */
[----:B------:R-:W-:Y:S02]  /*2f50*/  IMAD.U32 R7, R7, 0x10000, RZ ;  /* 0x0001000007077824 */ /* 0x000fe400078e00ff */
[C---:B------:R-:W-:Y:S02]  /*2f60*/  FMUL R5, R0.reuse, R5 ;  /* 0x0000000500057220 */ /* 0x040fe40000400000 */
[----:B------:R-:W-:Y:S01]  /*2f70*/  FMUL R7, R0, R7 ;  /* 0x0000000700077220 */ /* 0x000fe20000400000 */
[----:B------:R-:W2:Y:S01]  /*2f80*/  FRND R15, R15 ;  /* 0x0000000f000f7307 */ /* 0x000ea20000201000 */
[----:B0-----:R-:W-:-:S02]  /*2f90*/  FSETP.GT.AND P2, PT, R12, -127, PT ;  /* 0xc2fe00000c00780b */ /* 0x001fc40003f44000 */
[----:B------:R-:W-:-:S05]  /*2fa0*/  FSETP.NAN.AND P5, PT, R12, R12, PT ;  /* 0x0000000c0c00720b */ /* 0x000fca0003fa8000 */
[----:B------:R-:W0:Y:S01]  /*2fb0*/  FRND R13, R13 ;  /* 0x0000000d000d7307 */ /* 0x000e220000201000 */
[C---:B-1----:R-:W-:Y:S02]  /*2fc0*/  FSETP.GT.AND P4, PT, R14.reuse, -127, PT ;  /* 0xc2fe00000e00780b */ /* 0x042fe40003f84000 */
[----:B------:R-:W-:-:S03]  /*2fd0*/  FSETP.NAN.AND P6, PT, R14, R14, PT ;  /* 0x0000000e0e00720b */ /* 0x000fc60003fc8000 */
[----:B------:R-:W-:Y:S02]  /*2fe0*/  @!P2 FSEL R12, R12, -127, P5 ;  /* 0xc2fe00000c0ca808 */ /* 0x000fe40002800000 */
[----:B------:R-:W1:Y:S01]  /*2ff0*/  FRND R11, R11 ;  /* 0x0000000b000b7307 */ /* 0x000e620000201000 */
[C---:B--2---:R-:W-:Y:S02]  /*3000*/  FSETP.GT.AND P3, PT, R15.reuse, -127, PT ;  /* 0xc2fe00000f00780b */ /* 0x044fe40003f64000 */
[----:B------:R-:W-:-:S03]  /*3010*/  FSETP.NAN.AND P5, PT, R15, R15, PT ;  /* 0x0000000f0f00720b */ /* 0x000fc60003fa8000 */
[----:B------:R-:W-:Y:S02]  /*3020*/  @!P4 FSEL R14, R14, -127, P6 ;  /* 0xc2fe00000e0ec808 */ /* 0x000fe40003000000 */
[----:B------:R-:W2:Y:S01]  /*3030*/  FRND R4, R4 ;  /* 0x0000000400047307 */ /* 0x000ea20000201000 */
[----:B0-----:R-:W-:-:S05]  /*3040*/  FSETP.GT.AND P2, PT, R13, -127, PT ;  /* 0xc2fe00000d00780b */ /* 0x001fca0003f44000 */
[----:B------:R-:W-:Y:S02]  /*3050*/  @!P3 FSEL R15, R15, -127, P5 ;  /* 0xc2fe00000f0fb808 */ /* 0x000fe40002800000 */
[----:B------:R-:W0:Y:S01]  /*3060*/  FRND R5, R5 ;  /* 0x0000000500057307 */ /* 0x000e220000201000 */
[----:B-1----:R-:W-:Y:S02]  /*3070*/  FSETP.GT.AND P4, PT, R11, -127, PT ;  /* 0xc2fe00000b00780b */ /* 0x002fe40003f84000 */
[C---:B------:R-:W-:Y:S02]  /*3080*/  FSETP.NAN.AND P5, PT, R13.reuse, R13, PT ;  /* 0x0000000d0d00720b */ /* 0x040fe40003fa8000 */
[----:B------:R-:W-:Y:S02]  /*3090*/  FSETP.GEU.AND P3, PT, R12, 127, PT ;  /* 0x42fe00000c00780b */ /* 0x000fe40003f6e000 */
[----:B------:R-:W-:Y:S01]  /*30a0*/  @!P2 FSEL R13, R13, -127, P5 ;  /* 0xc2fe00000d0da808 */ /* 0x000fe20002800000 */
[----:B------:R-:W1:Y:S01]  /*30b0*/  F2I.S16.TRUNC.NTZ R6, R12 ;  /* 0x0000000c00067305 */ /* 0x000e62000020e900 */
[----:B--2---:R-:W-:-:S02]  /*30c0*/  FSETP.GT.AND P5, PT, R4, -127, PT ;  /* 0xc2fe00000400780b */ /* 0x004fc40003fa4000 */
[----:B------:R-:W-:-:S04]  /*30d0*/  FSETP.NAN.AND P6, PT, R11, R11, PT ;  /* 0x0000000b0b00720b */ /* 0x000fc80003fc8000 */
[----:B------:R-:W-:Y:S01]  /*30e0*/  @!P4 FSEL R11, R11, -127, P6 ;  /* 0xc2fe00000b0bc808 */ /* 0x000fe20003000000 */
[----:B------:R-:W2:Y:S01]  /*30f0*/  FRND R7, R7 ;  /* 0x0000000700077307 */ /* 0x000ea20000201000 */
[----:B0-----:R-:W-:Y:S02]  /*3100*/  FSETP.GT.AND P2, PT, R5, -127, PT ;  /* 0xc2fe00000500780b */ /* 0x001fe40003f44000 */
[----:B------:R-:W-:Y:S02]  /*3110*/  FSETP.NAN.AND P4, PT, R12, R12, PT ;  /* 0x0000000c0c00720b */ /* 0x000fe40003f88000 */
[----:B------:R-:W-:-:S03]  /*3120*/  FSETP.NAN.AND P6, PT, R4, R4, PT ;  /* 0x000000040400720b */ /* 0x000fc60003fc8000 */
[----:B------:R-:W0:Y:S01]  /*3130*/  F2I.S16.TRUNC.NTZ R10, R14 ;  /* 0x0000000e000a7305 */ /* 0x000e22000020e900 */
[----:B-1----:R-:W-:Y:S02]  /*3140*/  LOP3.LUT R19, R6, 0xffff, RZ, 0xc0, !PT ;  /* 0x0000ffff06137812 */ /* 0x002fe400078ec0ff */
[----:B------:R-:W-:Y:S02]  /*3150*/  @!P5 FSEL R4, R4, -127, P6 ;  /* 0xc2fe00000404d808 */ /* 0x000fe40003000000 */
[----:B------:R-:W-:Y:S02]  /*3160*/  @P3 SEL R19, R19, 0x7f, P4 ;  /* 0x0000007f13133807 */ /* 0x000fe40002000000 */
[----:B------:R-:W-:Y:S01]  /*3170*/  FSETP.GEU.AND P3, PT, R14, 127, PT ;  /* 0x42fe00000e00780b */ /* 0x000fe20003f6e000 */
[----:B------:R-:W1:Y:S01]  /*3180*/  F2I.S16.TRUNC.NTZ R6, R11 ;  /* 0x0000000b00067305 */ /* 0x000e62000020e900 */
[----:B------:R-:W-:Y:S02]  /*3190*/  FSETP.NAN.AND P4, PT, R5, R5, PT ;  /* 0x000000050500720b */ /* 0x000fe40003f88000 */
[----:B--2---:R-:W-:-:S02]  /*31a0*/  FSETP.GT.AND P5, PT, R7, -127, PT ;  /* 0xc2fe00000700780b */ /* 0x004fc40003fa4000 */
[----:B------:R-:W-:Y:S02]  /*31b0*/  @!P2 FSEL R5, R5, -127, P4 ;  /* 0xc2fe00000505a808 */ /* 0x000fe40002000000 */
[----:B------:R-:W-:Y:S01]  /*31c0*/  FSETP.GEU.AND P2, PT, R11, 127, PT ;  /* 0x42fe00000b00780b */ /* 0x000fe20003f4e000 */
[----:B------:R-:W-:Y:S01]  /*31d0*/  F2I.S16.TRUNC.NTZ R16, R15 ;  /* 0x0000000f00107305 */ /* 0x000fe2000020e900 */
[----:B0-----:R-:W-:Y:S02]  /*31e0*/  LOP3.LUT R17, R10, 0xffff, RZ, 0xc0, !PT ;  /* 0x0000ffff0a117812 */ /* 0x001fe400078ec0ff */
[----:B------:R-:W-:Y:S02]  /*31f0*/  FSETP.NAN.AND P6, PT, R14, R14, PT ;  /* 0x0000000e0e00720b */ /* 0x000fe40003fc8000 */
[----:B------:R-:W-:Y:S02]  /*3200*/  FSETP.NAN.AND P4, PT, R7, R7, PT ;  /* 0x000000070700720b */ /* 0x000fe40003f88000 */
[----:B------:R-:W-:Y:S01]  /*3210*/  @P3 SEL R17, R17, 0x7f, P6 ;  /* 0x0000007f11113807 */ /* 0x000fe20003000000 */
[----:B------:R-:W0:Y:S01]  /*3220*/  F2I.S16.TRUNC.NTZ R10, R4 ;  /* 0x00000004000a7305 */ /* 0x000e22000020e900 */
[----:B------:R-:W-:-:S02]  /*3230*/  FSETP.GEU.AND P3, PT, R4, 127, PT ;  /* 0x42fe00000400780b */ /* 0x000fc40003f6e000 */
[----:B------:R-:W-:Y:S02]  /*3240*/  FSETP.NAN.AND P6, PT, R11, R11, PT ;  /* 0x0000000b0b00720b */ /* 0x000fe40003fc8000 */
[----:B-1----:R-:W-:Y:S02]  /*3250*/  LOP3.LUT R6, R6, 0xffff, RZ, 0xc0, !PT ;  /* 0x0000ffff06067812 */ /* 0x002fe400078ec0ff */
[----:B------:R-:W-:Y:S01]  /*3260*/  @!P5 FSEL R7, R7, -127, P4 ;  /* 0xc2fe00000707d808 */ /* 0x000fe20002000000 */
[----:B------:R-:W1:Y:S01]  /*3270*/  F2I.S16.TRUNC.NTZ R12, R13 ;  /* 0x0000000d000c7305 */ /* 0x000e62000020e900 */
[----:B------:R-:W-:Y:S02]  /*3280*/  FSETP.GEU.AND P4, PT, R15, 127, PT ;  /* 0x42fe00000f00780b */ /* 0x000fe40003f8e000 */
[----:B------:R-:W-:Y:S02]  /*3290*/  @P2 SEL R6, R6, 0x7f, P6 ;  /* 0x0000007f06062807 */ /* 0x000fe40003000000 */
[----:B------:R-:W-:-:S02]  /*32a0*/  FSETP.NAN.AND P6, PT, R4, R4, PT ;  /* 0x000000040400720b */ /* 0x000fc40003fc8000 */
[----:B------:R-:W-:Y:S01]  /*32b0*/  FSETP.GEU.AND P2, PT, R13, 127, PT ;  /* 0x42fe00000d00780b */ /* 0x000fe20003f4e000 */
[----:B------:R-:W2:Y:S01]  /*32c0*/  F2I.S16.TRUNC.NTZ R11, R5 ;  /* 0x00000005000b7305 */ /* 0x000ea2000020e900 */
[----:B0-----:R-:W-:Y:S02]  /*32d0*/  LOP3.LUT R10, R10, 0xffff, RZ, 0xc0, !PT ;  /* 0x0000ffff0a0a7812 */ /* 0x001fe400078ec0ff */
[----:B------:R-:W-:Y:S02]  /*32e0*/  FSETP.NAN.AND P5, PT, R15, R15, PT ;  /* 0x0000000f0f00720b */ /* 0x000fe40003fa8000 */
[----:B------:R-:W-:Y:S02]  /*32f0*/  LOP3.LUT R16, R16, 0xffff, RZ, 0xc0, !PT ;  /* 0x0000ffff10107812 */ /* 0x000fe400078ec0ff */
[----:B------:R-:W-:Y:S01]  /*3300*/  @P3 SEL R10, R10, 0x7f, P6 ;  /* 0x0000007f0a0a3807 */ /* 0x000fe20003000000 */
[----:B------:R-:W0:Y:S01]  /*3310*/  F2I.S16.TRUNC.NTZ R4, R7 ;  /* 0x0000000700047305 */ /* 0x000e22000020e900 */
[----:B------:R-:W-:-:S02]  /*3320*/  FSETP.GEU.AND P3, PT, R5, 127, PT ;  /* 0x42fe00000500780b */ /* 0x000fc40003f6e000 */
[----:B------:R-:W-:Y:S02]  /*3330*/  FSETP.GEU.AND P6, PT, R7, 127, PT ;  /* 0x42fe00000700780b */ /* 0x000fe40003fce000 */
[----:B------:R-:W-:Y:S02]  /*3340*/  @P4 SEL R16, R16, 0x7f, P5 ;  /* 0x0000007f10104807 */ /* 0x000fe40002800000 */
[----:B------:R-:W-:Y:S02]  /*3350*/  FSETP.NAN.AND P5, PT, R13, R13, PT ;  /* 0x0000000d0d00720b */ /* 0x000fe40003fa8000 */
[----:B-1----:R-:W-:Y:S02]  /*3360*/  LOP3.LUT R13, R12, 0xffff, RZ, 0xc0, !PT ;  /* 0x0000ffff0c0d7812 */ /* 0x002fe400078ec0ff */
[----:B------:R-:W-:Y:S02]  /*3370*/  FSETP.NAN.AND P4, PT, R5, R5, PT ;  /* 0x000000050500720b */ /* 0x000fe40003f88000 */
[----:B------:R-:W-:-:S02]  /*3380*/  @P2 SEL R13, R13, 0x7f, P5 ;  /* 0x0000007f0d0d2807 */ /* 0x000fc40002800000 */
[----:B------:R-:W-:Y:S02]  /*3390*/  FSETP.NAN.AND P2, PT, R7, R7, PT ;  /* 0x000000070700720b */ /* 0x000fe40003f48000 */
[----:B--2---:R-:W-:Y:S02]  /*33a0*/  LOP3.LUT R11, R11, 0xffff, RZ, 0xc0, !PT ;  /* 0x0000ffff0b0b7812 */ /* 0x004fe400078ec0ff */
[----:B0-----:R-:W-:Y:S02]  /*33b0*/  LOP3.LUT R4, R4, 0xffff, RZ, 0xc0, !PT ;  /* 0x0000ffff04047812 */ /* 0x001fe400078ec0ff */
[----:B------:R-:W-:Y:S02]  /*33c0*/  @P3 SEL R11, R11, 0x7f, P4 ;  /* 0x0000007f0b0b3807 */ /* 0x000fe40002000000 */
[----:B------:R-:W-:Y:S02]  /*33d0*/  @P6 SEL R4, R4, 0x7f, P2 ;  /* 0x0000007f04046807 */ /* 0x000fe40001000000 */
[----:B------:R-:W-:-:S02]  /*33e0*/  PRMT R16, R16, 0x3340, R11 ;  /* 0x0000334010107816 */ /* 0x000fc4000000000b */
[----:B------:R-:W-:Y:S02]  /*33f0*/  PRMT R13, R13, 0x3340, R4 ;  /* 0x000033400d0d7816 */ /* 0x000fe40000000004 */
[----:B------:R-:W-:Y:S02]  /*3400*/  PRMT R12, R19, 0x3340, R6 ;  /* 0x00003340130c7816 */ /* 0x000fe40000000006 */
[----:B------:R-:W-:Y:S02]  /*3410*/  PRMT R17, R17, 0x3340, R10 ;  /* 0x0000334011117816 */ /* 0x000fe4000000000a */
[----:B------:R-:W-:Y:S02]  /*3420*/  SHF.R.S32.HI R11, RZ, 0x1f, R9 ;  /* 0x0000001fff0b7819 */ /* 0x000fe40000011409 */
[C---:B------:R-:W-:Y:S02]  /*3430*/  IADD3 R4, P2, R9.reuse, c[0x0][0x1b0], RZ ;  /* 0x00006c0009047a10 */ /* 0x040fe40007f5e0ff */
[----:B------:R-:W-:-:S02]  /*3440*/  IADD3 R6, P3, R9, c[0x0][0x1b8], RZ ;  /* 0x00006e0009067a10 */ /* 0x000fc40007f7e0ff */
[----:B------:R-:W-:Y:S01]  /*3450*/  IADD3 R10, P4, R9, c[0x0][0x1c0], RZ ;  /* 0x00007000090a7a10 */ /* 0x000fe20007f9e0ff */
[----:B------:R-:W-:Y:S01]  /*3460*/  IMAD.MOV.U32 R9, RZ, RZ, R3 ;  /* 0x000000ffff097224 */ /* 0x000fe200078e0003 */
[----:B------:R-:W-:Y:S02]  /*3470*/  PRMT R12, R12, 0x5410, R17 ;  /* 0x000054100c0c7816 */ /* 0x000fe40000000011 */
[C---:B------:R-:W-:Y:S02]  /*3480*/  IADD3.X R5, R11.reuse, c[0x0][0x1b4], RZ, P2, !PT ;  /* 0x00006d000b057a10 */ /* 0x040fe400017fe4ff */
[----:B------:R-:W-:Y:S02]  /*3490*/  PRMT R13, R16, 0x5410, R13 ;  /* 0x00005410100d7816 */ /* 0x000fe4000000000d */
[C---:B------:R-:W-:Y:S02]  /*34a0*/  IADD3.X R7, R11.reuse, c[0x0][0x1bc], RZ, P3, !PT ;  /* 0x00006f000b077a10 */ /* 0x040fe40001ffe4ff */
[----:B------:R-:W-:Y:S01]  /*34b0*/  IADD3.X R11, R11, c[0x0][0x1c4], RZ, P4, !PT ;  /* 0x000071000b0b7a10 */ /* 0x000fe200027fe4ff */
[----:B------:R0:W-:Y:S04]  /*34c0*/  @!P1 STG.E.64 [R4.64], R12 ;  /* 0x0000000c04009986 */ /* 0x0001e8000c101b04 */
[----:B------:R0:W-:Y:S04]  /*34d0*/  @!P1 STG.E.64 [R6.64], R12 ;  /* 0x0000000c06009986 */ /* 0x0001e8000c101b04 */
[----:B------:R0:W-:Y:S01]  /*34e0*/  @!P1 STG.E.64 [R10.64], R12 ;  /* 0x0000000c0a009986 */ /* 0x0001e2000c101b04 */
[----:B------:R-:W-:Y:S05]  /*34f0*/  @!P0 BRA `(.L_x_2) ;  /* 0xfffff88000008947 */ /* 0x000fea000383ffff */
[----:B------:R-:W-:Y:S05]  /*3500*/  EXIT ;  /* 0x000000000000794d */ /* 0x000fea0003800000 */
.L_x_3:
[----:B------:R-:W-:-:S00]  /*3510*/  BRA `(.L_x_3) ;  /* 0xfffffff000007947 */ /* 0x000fc0000383ffff */
[----:B------:R-:W-:-:S00]  /*3520*/  NOP ;  /* 0x0000000000007918 */ /* 0x000fc00000000000 */
        /* <DEDUP_REMOVED lines=13> */
.L_x_4:


//--------------------- .nv.global.init           --------------------------
	.section	.nv.global.init,"aw",@progbits
.nv.global.init:
	.type		_$_str,@object
	.size		_$_str,(.L_0 - _$_str)
_$_str:
        /*0000*/ 	.byte	0x5f, 0x5f, 0x43, 0x55, 0x44, 0x41, 0x5f, 0x46, 0x54, 0x5a, 0x00
.L_0:


//--------------------- .nv.shared.triton_red_fused__to_copy_add_amax_amin_clamp_mul_native_layer_norm_reciprocal_1 --------------------------
	.section	.nv.shared.triton_red_fused__to_copy_add_amax_amin_clamp_mul_native_layer_norm_reciprocal_1,"aw",@nobits
	.sectionflags	@""
	.align	16
